	.target	sm_90a

	.elftype	@"ET_EXEC"


//--------------------- .note.nv.tkinfo           --------------------------
	.section	.note.nv.tkinfo,"",@"SHT_NOTE"
	.sectionflags	@"SHF_NOTE_NV_TKINFO"
	.tkinfo
        /*0018*/ 	.word	0x00000002
        /*0030*/ 	.string	""
        /*0030*/ 	.string	"ptxas"
        /*0030*/ 	.string	"Cuda compilation tools, release 13.0, V13.0.88"
        /*0030*/ 	.string	"Build cuda_13.0.r13.0/compiler.36424714_0"
        /*0030*/ 	.string	"-arch sm_90a -m 64 "



//--------------------- .note.nv.cuinfo           --------------------------
	.section	.note.nv.cuinfo,"",@"SHT_NOTE"
	.sectionflags	@"SHF_NOTE_NV_CUINFO"
        /*0018*/ 	.short	0x0002
        /*001a*/ 	.short	0x005a
        /*001c*/ 	.short	0x0082
	.zero		2


//--------------------- .nv.info                  --------------------------
	.section	.nv.info,"",@"SHT_CUDA_INFO"
	.align	4


	//----- nvinfo : EIATTR_REGCOUNT
	.align		4
        /*0000*/ 	.byte	0x04, 0x2f
        /*0002*/ 	.short	(.L_12 - .L_11)
	.align		4
.L_11:
        /*0004*/ 	.word	index@(_ZN7cutlass13device_kernelIN5flash19enable_sm80_to_sm89INS1_16FlashAttnFwdSm80INS1_25CollectiveMainloopFwdSm80ILi4ELi1ELb0EN4cute5tupleIJNS5_1CILi128EEENS7_ILi80EEENS7_ILi64EEEEEELi64ENS_10bfloat16_tEfNS_4arch4Sm80ELb1ELb0ELb0ELb1ELb1ELb1ELb1ELb1EEENS1_21CollectiveEpilogueFwdINS6_IJS8_SA_S9_EEENS6_IJNS7_ILi1EEESI_SI_EEESC_SE_Li128ELb1ELb1ELb1ELb0EEENS1_36VarlenDynamicPersistentTileSchedulerILi128ELi80ELi128ELi128ELb1ELb1ELb0ELb1ELb1ELb1EEEEEEEEEvNT_6ParamsE)
        /*0008*/ 	.word	0x00000004


	//----- nvinfo : EIATTR_FRAME_SIZE
	.align		4
.L_12:
        /*000c*/ 	.byte	0x04, 0x11
        /*000e*/ 	.short	(.L_14 - .L_13)
	.align		4
.L_13:
        /*0010*/ 	.word	index@(_ZN7cutlass13device_kernelIN5flash19enable_sm80_to_sm89INS1_16FlashAttnFwdSm80INS1_25CollectiveMainloopFwdSm80ILi4ELi1ELb0EN4cute5tupleIJNS5_1CILi128EEENS7_ILi80EEENS7_ILi64EEEEEELi64ENS_10bfloat16_tEfNS_4arch4Sm80ELb1ELb0ELb0ELb1ELb1ELb1ELb1ELb1EEENS1_21CollectiveEpilogueFwdINS6_IJS8_SA_S9_EEENS6_IJNS7_ILi1EEESI_SI_EEESC_SE_Li128ELb1ELb1ELb1ELb0EEENS1_36VarlenDynamicPersistentTileSchedulerILi128ELi80ELi128ELi128ELb1ELb1ELb0ELb1ELb1ELb1EEEEEEEEEvNT_6ParamsE)
        /*0014*/ 	.word	0x00000000


	//----- nvinfo : EIATTR_REGCOUNT
	.align		4
.L_14:
        /*0018*/ 	.byte	0x04, 0x2f
        /*001a*/ 	.short	(.L_16 - .L_15)
	.align		4
.L_15:
        /*001c*/ 	.word	index@(_ZN7cutlass13device_kernelIN5flash19enable_sm80_to_sm89INS1_16FlashAttnFwdSm80INS1_25CollectiveMainloopFwdSm80ILi4ELi1ELb0EN4cute5tupleIJNS5_1CILi128EEENS7_ILi80EEENS7_ILi64EEEEEELi64ENS_10bfloat16_tEfNS_4arch4Sm80ELb1ELb0ELb0ELb1ELb1ELb0ELb1ELb1EEENS1_21CollectiveEpilogueFwdINS6_IJS8_SA_S9_EEENS6_IJNS7_ILi1EEESI_SI_EEESC_SE_Li128ELb1ELb1ELb1ELb0EEENS1_36VarlenDynamicPersistentTileSchedulerILi128ELi80ELi128ELi128ELb1ELb1ELb0ELb1ELb1ELb1EEEEEEEEEvNT_6ParamsE)
        /*0020*/ 	.word	0x00000004


	//----- nvinfo : EIATTR_FRAME_SIZE
	.align		4
.L_16:
        /*0024*/ 	.byte	0x04, 0x11
        /*0026*/ 	.short	(.L_18 - .L_17)
	.align		4
.L_17:
        /*0028*/ 	.word	index@(_ZN7cutlass13device_kernelIN5flash19enable_sm80_to_sm89INS1_16FlashAttnFwdSm80INS1_25CollectiveMainloopFwdSm80ILi4ELi1ELb0EN4cute5tupleIJNS5_1CILi128EEENS7_ILi80EEENS7_ILi64EEEEEELi64ENS_10bfloat16_tEfNS_4arch4Sm80ELb1ELb0ELb0ELb1ELb1ELb0ELb1ELb1EEENS1_21CollectiveEpilogueFwdINS6_IJS8_SA_S9_EEENS6_IJNS7_ILi1EEESI_SI_EEESC_SE_Li128ELb1ELb1ELb1ELb0EEENS1_36VarlenDynamicPersistentTileSchedulerILi128ELi80ELi128ELi128ELb1ELb1ELb0ELb1ELb1ELb1EEEEEEEEEvNT_6ParamsE)
        /*002c*/ 	.word	0x00000000


	//----- nvinfo : EIATTR_REGCOUNT
	.align		4
.L_18:
        /*0030*/ 	.byte	0x04, 0x2f
        /*0032*/ 	.short	(.L_20 - .L_19)
	.align		4
.L_19:
        /*0034*/ 	.word	index@(_ZN7cutlass13device_kernelIN5flash19enable_sm80_to_sm89INS1_16FlashAttnFwdSm80INS1_25CollectiveMainloopFwdSm80ILi4ELi1ELb0EN4cute5tupleIJNS5_1CILi128EEENS7_ILi112EEENS7_ILi64EEEEEELi64ENS_10bfloat16_tEfNS_4arch4Sm80ELb1ELb0ELb0ELb0ELb1ELb0ELb1ELb1EEENS1_21CollectiveEpilogueFwdINS6_IJS8_SA_S9_EEENS6_IJNS7_ILi1EEESI_SI_EEESC_SE_Li128ELb0ELb1ELb1ELb0EEENS1_30DynamicPersistentTileSchedulerILi128ELi128ELb1ELb1ELb0EEEEEEEEEvNT_6ParamsE)
        /*0038*/ 	.word	0x00000004


	//----- nvinfo : EIATTR_FRAME_SIZE
	.align		4
.L_20:
        /*003c*/ 	.byte	0x04, 0x11
        /*003e*/ 	.short	(.L_22 - .L_21)
	.align		4
.L_21:
        /*0040*/ 	.word	index@(_ZN7cutlass13device_kernelIN5flash19enable_sm80_to_sm89INS1_16FlashAttnFwdSm80INS1_25CollectiveMainloopFwdSm80ILi4ELi1ELb0EN4cute5tupleIJNS5_1CILi128EEENS7_ILi112EEENS7_ILi64EEEEEELi64ENS_10bfloat16_tEfNS_4arch4Sm80ELb1ELb0ELb0ELb0ELb1ELb0ELb1ELb1EEENS1_21CollectiveEpilogueFwdINS6_IJS8_SA_S9_EEENS6_IJNS7_ILi1EEESI_SI_EEESC_SE_Li128ELb0ELb1ELb1ELb0EEENS1_30DynamicPersistentTileSchedulerILi128ELi128ELb1ELb1ELb0EEEEEEEEEvNT_6ParamsE)
        /*0044*/ 	.word	0x00000000


	//----- nvinfo : EIATTR_REGCOUNT
	.align		4
.L_22:
        /*0048*/ 	.byte	0x04, 0x2f
        /*004a*/ 	.short	(.L_24 - .L_23)
	.align		4
.L_23:
        /*004c*/ 	.word	index@(_ZN7cutlass13device_kernelIN5flash19enable_sm80_to_sm89INS1_16FlashAttnFwdSm80INS1_25CollectiveMainloopFwdSm80ILi4ELi1ELb0EN4cute5tupleIJNS5_1CILi128EEENS7_ILi80EEENS7_ILi64EEEEEELi64ENS_10bfloat16_tEfNS_4arch4Sm80ELb0ELb1ELb0ELb1ELb1ELb1ELb1ELb1EEENS1_21CollectiveEpilogueFwdINS6_IJS8_SA_S9_EEENS6_IJNS7_ILi1EEESI_SI_EEESC_SE_Li128ELb1ELb1ELb1ELb0EEENS1_36VarlenDynamicPersistentTileSchedulerILi128ELi80ELi128ELi128ELb1ELb1ELb0ELb1ELb0ELb1EEEEEEEEEvNT_6ParamsE)
        /*0050*/ 	.word	0x00000004


	//----- nvinfo : EIATTR_FRAME_SIZE
	.align		4
.L_24:
        /*0054*/ 	.byte	0x04, 0x11
        /*0056*/ 	.short	(.L_26 - .L_25)
	.align		4
.L_25:
        /*0058*/ 	.word	index@(_ZN7cutlass13device_kernelIN5flash19enable_sm80_to_sm89INS1_16FlashAttnFwdSm80INS1_25CollectiveMainloopFwdSm80ILi4ELi1ELb0EN4cute5tupleIJNS5_1CILi128EEENS7_ILi80EEENS7_ILi64EEEEEELi64ENS_10bfloat16_tEfNS_4arch4Sm80ELb0ELb1ELb0ELb1ELb1ELb1ELb1ELb1EEENS1_21CollectiveEpilogueFwdINS6_IJS8_SA_S9_EEENS6_IJNS7_ILi1EEESI_SI_EEESC_SE_Li128ELb1ELb1ELb1ELb0EEENS1_36VarlenDynamicPersistentTileSchedulerILi128ELi80ELi128ELi128ELb1ELb1ELb0ELb1ELb0ELb1EEEEEEEEEvNT_6ParamsE)
        /*005c*/ 	.word	0x00000000


	//----- nvinfo : EIATTR_REGCOUNT
	.align		4
.L_26:
        /*0060*/ 	.byte	0x04, 0x2f
        /*0062*/ 	.short	(.L_28 - .L_27)
	.align		4
.L_27:
        /*0064*/ 	.word	index@(_ZN7cutlass13device_kernelIN5flash19enable_sm80_to_sm89INS1_16FlashAttnFwdSm80INS1_25CollectiveMainloopFwdSm80ILi4ELi1ELb0EN4cute5tupleIJNS5_1CILi128EEENS7_ILi80EEENS7_ILi64EEEEEELi64ENS_10bfloat16_tEfNS_4arch4Sm80ELb0ELb1ELb0ELb1ELb1ELb0ELb1ELb1EEENS1_21CollectiveEpilogueFwdINS6_IJS8_SA_S9_EEENS6_IJNS7_ILi1EEESI_SI_EEESC_SE_Li128ELb1ELb1ELb1ELb0EEENS1_36VarlenDynamicPersistentTileSchedulerILi128ELi80ELi128ELi128ELb1ELb1ELb0ELb1ELb0ELb1EEEEEEEEEvNT_6ParamsE)
        /*0068*/ 	.word	0x00000004


	//----- nvinfo : EIATTR_FRAME_SIZE
	.align		4
.L_28:
        /*006c*/ 	.byte	0x04, 0x11
        /*006e*/ 	.short	(.L_30 - .L_29)
	.align		4
.L_29:
        /*0070*/ 	.word	index@(_ZN7cutlass13device_kernelIN5flash19enable_sm80_to_sm89INS1_16FlashAttnFwdSm80INS1_25CollectiveMainloopFwdSm80ILi4ELi1ELb0EN4cute5tupleIJNS5_1CILi128EEENS7_ILi80EEENS7_ILi64EEEEEELi64ENS_10bfloat16_tEfNS_4arch4Sm80ELb0ELb1ELb0ELb1ELb1ELb0ELb1ELb1EEENS1_21CollectiveEpilogueFwdINS6_IJS8_SA_S9_EEENS6_IJNS7_ILi1EEESI_SI_EEESC_SE_Li128ELb1ELb1ELb1ELb0EEENS1_36VarlenDynamicPersistentTileSchedulerILi128ELi80ELi128ELi128ELb1ELb1ELb0ELb1ELb0ELb1EEEEEEEEEvNT_6ParamsE)
        /*0074*/ 	.word	0x00000000


	//----- nvinfo : EIATTR_REGCOUNT
	.align		4
.L_30:
        /*0078*/ 	.byte	0x04, 0x2f
        /*007a*/ 	.short	(.L_32 - .L_31)
	.align		4
.L_31:
        /*007c*/ 	.word	index@(_ZN7cutlass13device_kernelIN5flash19enable_sm80_to_sm89INS1_16FlashAttnFwdSm80INS1_25CollectiveMainloopFwdSm80ILi4ELi1ELb0EN4cute5tupleIJNS5_1CILi128EEENS7_ILi96EEENS7_ILi64EEEEEELi64ENS_10bfloat16_tEfNS_4arch4Sm80ELb0ELb1ELb0ELb0ELb1ELb0ELb1ELb1EEENS1_21CollectiveEpilogueFwdINS6_IJS8_SA_S9_EEENS6_IJNS7_ILi1EEESI_SI_EEESC_SE_Li128ELb0ELb1ELb1ELb0EEENS1_19SingleTileSchedulerILb0ELb1ELb1ELi128EEEEEEEEEvNT_6ParamsE)
        /*0080*/ 	.word	0x00000004


	//----- nvinfo : EIATTR_FRAME_SIZE
	.align		4
.L_32:
        /*0084*/ 	.byte	0x04, 0x11
        /*0086*/ 	.short	(.L_34 - .L_33)
	.align		4
.L_33:
        /*0088*/ 	.word	index@(_ZN7cutlass13device_kernelIN5flash19enable_sm80_to_sm89INS1_16FlashAttnFwdSm80INS1_25CollectiveMainloopFwdSm80ILi4ELi1ELb0EN4cute5tupleIJNS5_1CILi128EEENS7_ILi96EEENS7_ILi64EEEEEELi64ENS_10bfloat16_tEfNS_4arch4Sm80ELb0ELb1ELb0ELb0ELb1ELb0ELb1ELb1EEENS1_21CollectiveEpilogueFwdINS6_IJS8_SA_S9_EEENS6_IJNS7_ILi1EEESI_SI_EEESC_SE_Li128ELb0ELb1ELb1ELb0EEENS1_19SingleTileSchedulerILb0ELb1ELb1ELi128EEEEEEEEEvNT_6ParamsE)
        /*008c*/ 	.word	0x00000000


	//----- nvinfo : EIATTR_REGCOUNT
	.align		4
.L_34:
        /*0090*/ 	.byte	0x04, 0x2f
        /*0092*/ 	.short	(.L_36 - .L_35)
	.align		4
.L_35:
        /*0094*/ 	.word	index@(_ZN7cutlass13device_kernelIN5flash19enable_sm80_to_sm89INS1_16FlashAttnFwdSm80INS1_25CollectiveMainloopFwdSm80ILi4ELi1ELb0EN4cute5tupleIJNS5_1CILi128EEENS7_ILi80EEENS7_ILi64EEEEEELi64ENS_10bfloat16_tEfNS_4arch4Sm80ELb0ELb0ELb0ELb1ELb1ELb1ELb1ELb1EEENS1_21CollectiveEpilogueFwdINS6_IJS8_SA_S9_EEENS6_IJNS7_ILi1EEESI_SI_EEESC_SE_Li128ELb1ELb1ELb1ELb0EEENS1_36VarlenDynamicPersistentTileSchedulerILi128ELi80ELi128ELi128ELb1ELb1ELb0ELb0ELb1ELb1EEEEEEEEEvNT_6ParamsE)
        /*0098*/ 	.word	0x00000004


	//----- nvinfo : EIATTR_FRAME_SIZE
	.align		4
.L_36:
        /*009c*/ 	.byte	0x04, 0x11
        /*009e*/ 	.short	(.L_38 - .L_37)
	.align		4
.L_37:
        /*00a0*/ 	.word	index@(_ZN7cutlass13device_kernelIN5flash19enable_sm80_to_sm89INS1_16FlashAttnFwdSm80INS1_25CollectiveMainloopFwdSm80ILi4ELi1ELb0EN4cute5tupleIJNS5_1CILi128EEENS7_ILi80EEENS7_ILi64EEEEEELi64ENS_10bfloat16_tEfNS_4arch4Sm80ELb0ELb0ELb0ELb1ELb1ELb1ELb1ELb1EEENS1_21CollectiveEpilogueFwdINS6_IJS8_SA_S9_EEENS6_IJNS7_ILi1EEESI_SI_EEESC_SE_Li128ELb1ELb1ELb1ELb0EEENS1_36VarlenDynamicPersistentTileSchedulerILi128ELi80ELi128ELi128ELb1ELb1ELb0ELb0ELb1ELb1EEEEEEEEEvNT_6ParamsE)
        /*00a4*/ 	.word	0x00000000


	//----- nvinfo : EIATTR_REGCOUNT
	.align		4
.L_38:
        /*00a8*/ 	.byte	0x04, 0x2f
        /*00aa*/ 	.short	(.L_40 - .L_39)
	.align		4
.L_39:
        /*00ac*/ 	.word	index@(_ZN7cutlass13device_kernelIN5flash19enable_sm80_to_sm89INS1_16FlashAttnFwdSm80INS1_25CollectiveMainloopFwdSm80ILi4ELi1ELb0EN4cute5tupleIJNS5_1CILi128EEENS7_ILi80EEENS7_ILi64EEEEEELi64ENS_10bfloat16_tEfNS_4arch4Sm80ELb0ELb0ELb0ELb1ELb1ELb0ELb1ELb1EEENS1_21CollectiveEpilogueFwdINS6_IJS8_SA_S9_EEENS6_IJNS7_ILi1EEESI_SI_EEESC_SE_Li128ELb1ELb1ELb1ELb0EEENS1_36VarlenDynamicPersistentTileSchedulerILi128ELi80ELi128ELi128ELb1ELb1ELb0ELb0ELb1ELb1EEEEEEEEEvNT_6ParamsE)
        /*00b0*/ 	.word	0x00000004


	//----- nvinfo : EIATTR_FRAME_SIZE
	.align		4
.L_40:
        /*00b4*/ 	.byte	0x04, 0x11
        /*00b6*/ 	.short	(.L_42 - .L_41)
	.align		4
.L_41:
        /*00b8*/ 	.word	index@(_ZN7cutlass13device_kernelIN5flash19enable_sm80_to_sm89INS1_16FlashAttnFwdSm80INS1_25CollectiveMainloopFwdSm80ILi4ELi1ELb0EN4cute5tupleIJNS5_1CILi128EEENS7_ILi80EEENS7_ILi64EEEEEELi64ENS_10bfloat16_tEfNS_4arch4Sm80ELb0ELb0ELb0ELb1ELb1ELb0ELb1ELb1EEENS1_21CollectiveEpilogueFwdINS6_IJS8_SA_S9_EEENS6_IJNS7_ILi1EEESI_SI_EEESC_SE_Li128ELb1ELb1ELb1ELb0EEENS1_36VarlenDynamicPersistentTileSchedulerILi128ELi80ELi128ELi128ELb1ELb1ELb0ELb0ELb1ELb1EEEEEEEEEvNT_6ParamsE)
        /*00bc*/ 	.word	0x00000000


	//----- nvinfo : EIATTR_REGCOUNT
	.align		4
.L_42:
        /*00c0*/ 	.byte	0x04, 0x2f
        /*00c2*/ 	.short	(.L_44 - .L_43)
	.align		4
.L_43:
        /*00c4*/ 	.word	index@(_ZN7cutlass13device_kernelIN5flash19enable_sm80_to_sm89INS1_16FlashAttnFwdSm80INS1_25CollectiveMainloopFwdSm80ILi4ELi1ELb0EN4cute5tupleIJNS5_1CILi128EEENS7_ILi112EEENS7_ILi64EEEEEELi64ENS_10bfloat16_tEfNS_4arch4Sm80ELb0ELb0ELb0ELb0ELb1ELb0ELb1ELb1EEENS1_21CollectiveEpilogueFwdINS6_IJS8_SA_S9_EEENS6_IJNS7_ILi1EEESI_SI_EEESC_SE_Li128ELb0ELb1ELb1ELb0EEENS1_19SingleTileSchedulerILb0ELb1ELb1ELi128EEEEEEEEEvNT_6ParamsE)
        /*00c8*/ 	.word	0x00000004


	//----- nvinfo : EIATTR_FRAME_SIZE
	.align		4
.L_44:
        /*00cc*/ 	.byte	0x04, 0x11
        /*00ce*/ 	.short	(.L_46 - .L_45)
	.align		4
.L_45:
        /*00d0*/ 	.word	index@(_ZN7cutlass13device_kernelIN5flash19enable_sm80_to_sm89INS1_16FlashAttnFwdSm80INS1_25CollectiveMainloopFwdSm80ILi4ELi1ELb0EN4cute5tupleIJNS5_1CILi128EEENS7_ILi112EEENS7_ILi64EEEEEELi64ENS_10bfloat16_tEfNS_4arch4Sm80ELb0ELb0ELb0ELb0ELb1ELb0ELb1ELb1EEENS1_21CollectiveEpilogueFwdINS6_IJS8_SA_S9_EEENS6_IJNS7_ILi1EEESI_SI_EEESC_SE_Li128ELb0ELb1ELb1ELb0EEENS1_19SingleTileSchedulerILb0ELb1ELb1ELi128EEEEEEEEEvNT_6ParamsE)
        /*00d4*/ 	.word	0x00000000


	//----- nvinfo : EIATTR_REGCOUNT
	.align		4
.L_46:
        /*00d8*/ 	.byte	0x04, 0x2f
        /*00da*/ 	.short	(.L_48 - .L_47)
	.align		4
.L_47:
        /*00dc*/ 	.word	index@(_ZN7cutlass13device_kernelIN5flash19enable_sm80_to_sm89INS1_16FlashAttnFwdSm80INS1_25CollectiveMainloopFwdSm80ILi4ELi1ELb0EN4cute5tupleIJNS5_1CILi128EEENS7_ILi80EEENS7_ILi64EEEEEELi64ENS_10bfloat16_tEfNS_4arch4Sm80ELb1ELb0ELb1ELb1ELb1ELb1ELb1ELb1EEENS1_21CollectiveEpilogueFwdINS6_IJS8_SA_S9_EEENS6_IJNS7_ILi1EEESI_SI_EEESC_SE_Li128ELb1ELb1ELb1ELb0EEENS1_36VarlenDynamicPersistentTileSchedulerILi128ELi80ELi128ELi128ELb1ELb1ELb0ELb1ELb1ELb1EEEEEEEEEvNT_6ParamsE)
        /*00e0*/ 	.word	0x00000004


	//----- nvinfo : EIATTR_FRAME_SIZE
	.align		4
.L_48:
        /*00e4*/ 	.byte	0x04, 0x11
        /*00e6*/ 	.short	(.L_50 - .L_49)
	.align		4
.L_49:
        /*00e8*/ 	.word	index@(_ZN7cutlass13device_kernelIN5flash19enable_sm80_to_sm89INS1_16FlashAttnFwdSm80INS1_25CollectiveMainloopFwdSm80ILi4ELi1ELb0EN4cute5tupleIJNS5_1CILi128EEENS7_ILi80EEENS7_ILi64EEEEEELi64ENS_10bfloat16_tEfNS_4arch4Sm80ELb1ELb0ELb1ELb1ELb1ELb1ELb1ELb1EEENS1_21CollectiveEpilogueFwdINS6_IJS8_SA_S9_EEENS6_IJNS7_ILi1EEESI_SI_EEESC_SE_Li128ELb1ELb1ELb1ELb0EEENS1_36VarlenDynamicPersistentTileSchedulerILi128ELi80ELi128ELi128ELb1ELb1ELb0ELb1ELb1ELb1EEEEEEEEEvNT_6ParamsE)
        /*00ec*/ 	.word	0x00000000


	//----- nvinfo : EIATTR_REGCOUNT
	.align		4
.L_50:
        /*00f0*/ 	.byte	0x04, 0x2f
        /*00f2*/ 	.short	(.L_52 - .L_51)
	.align		4
.L_51:
        /*00f4*/ 	.word	index@(_ZN7cutlass13device_kernelIN5flash19enable_sm80_to_sm89INS1_16FlashAttnFwdSm80INS1_25CollectiveMainloopFwdSm80ILi4ELi1ELb0EN4cute5tupleIJNS5_1CILi128EEENS7_ILi80EEENS7_ILi64EEEEEELi64ENS_10bfloat16_tEfNS_4arch4Sm80ELb1ELb0ELb1ELb1ELb1ELb0ELb1ELb1EEENS1_21CollectiveEpilogueFwdINS6_IJS8_SA_S9_EEENS6_IJNS7_ILi1EEESI_SI_EEESC_SE_Li128ELb1ELb1ELb1ELb0EEENS1_36VarlenDynamicPersistentTileSchedulerILi128ELi80ELi128ELi128ELb1ELb1ELb0ELb1ELb1ELb1EEEEEEEEEvNT_6ParamsE)
        /*00f8*/ 	.word	0x00000004


	//----- nvinfo : EIATTR_FRAME_SIZE
	.align		4
.L_52:
        /*00fc*/ 	.byte	0x04, 0x11
        /*00fe*/ 	.short	(.L_54 - .L_53)
	.align		4
.L_53:
        /*0100*/ 	.word	index@(_ZN7cutlass13device_kernelIN5flash19enable_sm80_to_sm89INS1_16FlashAttnFwdSm80INS1_25CollectiveMainloopFwdSm80ILi4ELi1ELb0EN4cute5tupleIJNS5_1CILi128EEENS7_ILi80EEENS7_ILi64EEEEEELi64ENS_10bfloat16_tEfNS_4arch4Sm80ELb1ELb0ELb1ELb1ELb1ELb0ELb1ELb1EEENS1_21CollectiveEpilogueFwdINS6_IJS8_SA_S9_EEENS6_IJNS7_ILi1EEESI_SI_EEESC_SE_Li128ELb1ELb1ELb1ELb0EEENS1_36VarlenDynamicPersistentTileSchedulerILi128ELi80ELi128ELi128ELb1ELb1ELb0ELb1ELb1ELb1EEEEEEEEEvNT_6ParamsE)
        /*0104*/ 	.word	0x00000000


	//----- nvinfo : EIATTR_REGCOUNT
	.align		4
.L_54:
        /*0108*/ 	.byte	0x04, 0x2f
        /*010a*/ 	.short	(.L_56 - .L_55)
	.align		4
.L_55:
        /*010c*/ 	.word	index@(_ZN7cutlass13device_kernelIN5flash19enable_sm80_to_sm89INS1_16FlashAttnFwdSm80INS1_25CollectiveMainloopFwdSm80ILi4ELi1ELb0EN4cute5tupleIJNS5_1CILi128EEENS7_ILi112EEENS7_ILi64EEEEEELi64ENS_10bfloat16_tEfNS_4arch4Sm80ELb1ELb0ELb1ELb0ELb1ELb0ELb1ELb1EEENS1_21CollectiveEpilogueFwdINS6_IJS8_SA_S9_EEENS6_IJNS7_ILi1EEESI_SI_EEESC_SE_Li128ELb0ELb1ELb1ELb0EEENS1_30DynamicPersistentTileSchedulerILi128ELi128ELb1ELb1ELb0EEEEEEEEEvNT_6ParamsE)
        /*0110*/ 	.word	0x00000004


	//----- nvinfo : EIATTR_FRAME_SIZE
	.align		4
.L_56:
        /*0114*/ 	.byte	0x04, 0x11
        /*0116*/ 	.short	(.L_58 - .L_57)
	.align		4
.L_57:
        /*0118*/ 	.word	index@(_ZN7cutlass13device_kernelIN5flash19enable_sm80_to_sm89INS1_16FlashAttnFwdSm80INS1_25CollectiveMainloopFwdSm80ILi4ELi1ELb0EN4cute5tupleIJNS5_1CILi128EEENS7_ILi112EEENS7_ILi64EEEEEELi64ENS_10bfloat16_tEfNS_4arch4Sm80ELb1ELb0ELb1ELb0ELb1ELb0ELb1ELb1EEENS1_21CollectiveEpilogueFwdINS6_IJS8_SA_S9_EEENS6_IJNS7_ILi1EEESI_SI_EEESC_SE_Li128ELb0ELb1ELb1ELb0EEENS1_30DynamicPersistentTileSchedulerILi128ELi128ELb1ELb1ELb0EEEEEEEEEvNT_6ParamsE)
        /*011c*/ 	.word	0x00000000


	//----- nvinfo : EIATTR_REGCOUNT
	.align		4
.L_58:
        /*0120*/ 	.byte	0x04, 0x2f
        /*0122*/ 	.short	(.L_60 - .L_59)
	.align		4
.L_59:
        /*0124*/ 	.word	index@(_ZN7cutlass13device_kernelIN5flash19enable_sm80_to_sm89INS1_16FlashAttnFwdSm80INS1_25CollectiveMainloopFwdSm80ILi4ELi1ELb0EN4cute5tupleIJNS5_1CILi128EEENS7_ILi80EEENS7_ILi64EEEEEELi64ENS_10bfloat16_tEfNS_4arch4Sm80ELb0ELb1ELb1ELb1ELb1ELb1ELb1ELb1EEENS1_21CollectiveEpilogueFwdINS6_IJS8_SA_S9_EEENS6_IJNS7_ILi1EEESI_SI_EEESC_SE_Li128ELb1ELb1ELb1ELb0EEENS1_36VarlenDynamicPersistentTileSchedulerILi128ELi80ELi128ELi128ELb1ELb1ELb0ELb1ELb0ELb1EEEEEEEEEvNT_6ParamsE)
        /*0128*/ 	.word	0x00000004


	//----- nvinfo : EIATTR_FRAME_SIZE
	.align		4
.L_60:
        /*012c*/ 	.byte	0x04, 0x11
        /*012e*/ 	.short	(.L_62 - .L_61)
	.align		4
.L_61:
        /*0130*/ 	.word	index@(_ZN7cutlass13device_kernelIN5flash19enable_sm80_to_sm89INS1_16FlashAttnFwdSm80INS1_25CollectiveMainloopFwdSm80ILi4ELi1ELb0EN4cute5tupleIJNS5_1CILi128EEENS7_ILi80EEENS7_ILi64EEEEEELi64ENS_10bfloat16_tEfNS_4arch4Sm80ELb0ELb1ELb1ELb1ELb1ELb1ELb1ELb1EEENS1_21CollectiveEpilogueFwdINS6_IJS8_SA_S9_EEENS6_IJNS7_ILi1EEESI_SI_EEESC_SE_Li128ELb1ELb1ELb1ELb0EEENS1_36VarlenDynamicPersistentTileSchedulerILi128ELi80ELi128ELi128ELb1ELb1ELb0ELb1ELb0ELb1EEEEEEEEEvNT_6ParamsE)
        /*0134*/ 	.word	0x00000000


	//----- nvinfo : EIATTR_REGCOUNT
	.align		4
.L_62:
        /*0138*/ 	.byte	0x04, 0x2f
        /*013a*/ 	.short	(.L_64 - .L_63)
	.align		4
.L_63:
        /*013c*/ 	.word	index@(_ZN7cutlass13device_kernelIN5flash19enable_sm80_to_sm89INS1_16FlashAttnFwdSm80INS1_25CollectiveMainloopFwdSm80ILi4ELi1ELb0EN4cute5tupleIJNS5_1CILi128EEENS7_ILi80EEENS7_ILi64EEEEEELi64ENS_10bfloat16_tEfNS_4arch4Sm80ELb0ELb1ELb1ELb1ELb1ELb0ELb1ELb1EEENS1_21CollectiveEpilogueFwdINS6_IJS8_SA_S9_EEENS6_IJNS7_ILi1EEESI_SI_EEESC_SE_Li128ELb1ELb1ELb1ELb0EEENS1_36VarlenDynamicPersistentTileSchedulerILi128ELi80ELi128ELi128ELb1ELb1ELb0ELb1ELb0ELb1EEEEEEEEEvNT_6ParamsE)
        /*0140*/ 	.word	0x00000004


	//----- nvinfo : EIATTR_FRAME_SIZE
	.align		4
.L_64:
        /*0144*/ 	.byte	0x04, 0x11
        /*0146*/ 	.short	(.L_66 - .L_65)
	.align		4
.L_65:
        /*0148*/ 	.word	index@(_ZN7cutlass13device_kernelIN5flash19enable_sm80_to_sm89INS1_16FlashAttnFwdSm80INS1_25CollectiveMainloopFwdSm80ILi4ELi1ELb0EN4cute5tupleIJNS5_1CILi128EEENS7_ILi80EEENS7_ILi64EEEEEELi64ENS_10bfloat16_tEfNS_4arch4Sm80ELb0ELb1ELb1ELb1ELb1ELb0ELb1ELb1EEENS1_21CollectiveEpilogueFwdINS6_IJS8_SA_S9_EEENS6_IJNS7_ILi1EEESI_SI_EEESC_SE_Li128ELb1ELb1ELb1ELb0EEENS1_36VarlenDynamicPersistentTileSchedulerILi128ELi80ELi128ELi128ELb1ELb1ELb0ELb1ELb0ELb1EEEEEEEEEvNT_6ParamsE)
        /*014c*/ 	.word	0x00000000


	//----- nvinfo : EIATTR_REGCOUNT
	.align		4
.L_66:
        /*0150*/ 	.byte	0x04, 0x2f
        /*0152*/ 	.short	(.L_68 - .L_67)
	.align		4
.L_67:
        /*0154*/ 	.word	index@(_ZN7cutlass13device_kernelIN5flash19enable_sm80_to_sm89INS1_16FlashAttnFwdSm80INS1_25CollectiveMainloopFwdSm80ILi4ELi1ELb0EN4cute5tupleIJNS5_1CILi128EEENS7_ILi96EEENS7_ILi64EEEEEELi64ENS_10bfloat16_tEfNS_4arch4Sm80ELb0ELb1ELb1ELb0ELb1ELb0ELb1ELb1EEENS1_21CollectiveEpilogueFwdINS6_IJS8_SA_S9_EEENS6_IJNS7_ILi1EEESI_SI_EEESC_SE_Li128ELb0ELb1ELb1ELb0EEENS1_19SingleTileSchedulerILb0ELb1ELb1ELi128EEEEEEEEEvNT_6ParamsE)
        /*0158*/ 	.word	0x00000004


	//----- nvinfo : EIATTR_FRAME_SIZE
	.align		4
.L_68:
        /*015c*/ 	.byte	0x04, 0x11
        /*015e*/ 	.short	(.L_70 - .L_69)
	.align		4
.L_69:
        /*0160*/ 	.word	index@(_ZN7cutlass13device_kernelIN5flash19enable_sm80_to_sm89INS1_16FlashAttnFwdSm80INS1_25CollectiveMainloopFwdSm80ILi4ELi1ELb0EN4cute5tupleIJNS5_1CILi128EEENS7_ILi96EEENS7_ILi64EEEEEELi64ENS_10bfloat16_tEfNS_4arch4Sm80ELb0ELb1ELb1ELb0ELb1ELb0ELb1ELb1EEENS1_21CollectiveEpilogueFwdINS6_IJS8_SA_S9_EEENS6_IJNS7_ILi1EEESI_SI_EEESC_SE_Li128ELb0ELb1ELb1ELb0EEENS1_19SingleTileSchedulerILb0ELb1ELb1ELi128EEEEEEEEEvNT_6ParamsE)
        /*0164*/ 	.word	0x00000000


	//----- nvinfo : EIATTR_REGCOUNT
	.align		4
.L_70:
        /*0168*/ 	.byte	0x04, 0x2f
        /*016a*/ 	.short	(.L_72 - .L_71)
	.align		4
.L_71:
        /*016c*/ 	.word	index@(_ZN7cutlass13device_kernelIN5flash19enable_sm80_to_sm89INS1_16FlashAttnFwdSm80INS1_25CollectiveMainloopFwdSm80ILi4ELi1ELb0EN4cute5tupleIJNS5_1CILi128EEENS7_ILi80EEENS7_ILi64EEEEEELi64ENS_10bfloat16_tEfNS_4arch4Sm80ELb0ELb0ELb1ELb1ELb1ELb1ELb1ELb1EEENS1_21CollectiveEpilogueFwdINS6_IJS8_SA_S9_EEENS6_IJNS7_ILi1EEESI_SI_EEESC_SE_Li128ELb1ELb1ELb1ELb0EEENS1_36VarlenDynamicPersistentTileSchedulerILi128ELi80ELi128ELi128ELb1ELb1ELb0ELb0ELb1ELb1EEEEEEEEEvNT_6ParamsE)
        /*0170*/ 	.word	0x00000004


	//----- nvinfo : EIATTR_FRAME_SIZE
	.align		4
.L_72:
        /*0174*/ 	.byte	0x04, 0x11
        /*0176*/ 	.short	(.L_74 - .L_73)
	.align		4
.L_73:
        /*0178*/ 	.word	index@(_ZN7cutlass13device_kernelIN5flash19enable_sm80_to_sm89INS1_16FlashAttnFwdSm80INS1_25CollectiveMainloopFwdSm80ILi4ELi1ELb0EN4cute5tupleIJNS5_1CILi128EEENS7_ILi80EEENS7_ILi64EEEEEELi64ENS_10bfloat16_tEfNS_4arch4Sm80ELb0ELb0ELb1ELb1ELb1ELb1ELb1ELb1EEENS1_21CollectiveEpilogueFwdINS6_IJS8_SA_S9_EEENS6_IJNS7_ILi1EEESI_SI_EEESC_SE_Li128ELb1ELb1ELb1ELb0EEENS1_36VarlenDynamicPersistentTileSchedulerILi128ELi80ELi128ELi128ELb1ELb1ELb0ELb0ELb1ELb1EEEEEEEEEvNT_6ParamsE)
        /*017c*/ 	.word	0x00000000


	//----- nvinfo : EIATTR_REGCOUNT
	.align		4
.L_74:
        /*0180*/ 	.byte	0x04, 0x2f
        /*0182*/ 	.short	(.L_76 - .L_75)
	.align		4
.L_75:
        /*0184*/ 	.word	index@(_ZN7cutlass13device_kernelIN5flash19enable_sm80_to_sm89INS1_16FlashAttnFwdSm80INS1_25CollectiveMainloopFwdSm80ILi4ELi1ELb0EN4cute5tupleIJNS5_1CILi128EEENS7_ILi80EEENS7_ILi64EEEEEELi64ENS_10bfloat16_tEfNS_4arch4Sm80ELb0ELb0ELb1ELb1ELb1ELb0ELb1ELb1EEENS1_21CollectiveEpilogueFwdINS6_IJS8_SA_S9_EEENS6_IJNS7_ILi1EEESI_SI_EEESC_SE_Li128ELb1ELb1ELb1ELb0EEENS1_36VarlenDynamicPersistentTileSchedulerILi128ELi80ELi128ELi128ELb1ELb1ELb0ELb0ELb1ELb1EEEEEEEEEvNT_6ParamsE)
        /*0188*/ 	.word	0x00000004


	//----- nvinfo : EIATTR_FRAME_SIZE
	.align		4
.L_76:
        /*018c*/ 	.byte	0x04, 0x11
        /*018e*/ 	.short	(.L_78 - .L_77)
	.align		4
.L_77:
        /*0190*/ 	.word	index@(_ZN7cutlass13device_kernelIN5flash19enable_sm80_to_sm89INS1_16FlashAttnFwdSm80INS1_25CollectiveMainloopFwdSm80ILi4ELi1ELb0EN4cute5tupleIJNS5_1CILi128EEENS7_ILi80EEENS7_ILi64EEEEEELi64ENS_10bfloat16_tEfNS_4arch4Sm80ELb0ELb0ELb1ELb1ELb1ELb0ELb1ELb1EEENS1_21CollectiveEpilogueFwdINS6_IJS8_SA_S9_EEENS6_IJNS7_ILi1EEESI_SI_EEESC_SE_Li128ELb1ELb1ELb1ELb0EEENS1_36VarlenDynamicPersistentTileSchedulerILi128ELi80ELi128ELi128ELb1ELb1ELb0ELb0ELb1ELb1EEEEEEEEEvNT_6ParamsE)
        /*0194*/ 	.word	0x00000000


	//----- nvinfo : EIATTR_REGCOUNT
	.align		4
.L_78:
        /*0198*/ 	.byte	0x04, 0x2f
        /*019a*/ 	.short	(.L_80 - .L_79)
	.align		4
.L_79:
        /*019c*/ 	.word	index@(_ZN7cutlass13device_kernelIN5flash19enable_sm80_to_sm89INS1_16FlashAttnFwdSm80INS1_25CollectiveMainloopFwdSm80ILi4ELi1ELb0EN4cute5tupleIJNS5_1CILi128EEENS7_ILi112EEENS7_ILi64EEEEEELi64ENS_10bfloat16_tEfNS_4arch4Sm80ELb0ELb0ELb1ELb0ELb1ELb0ELb1ELb1EEENS1_21CollectiveEpilogueFwdINS6_IJS8_SA_S9_EEENS6_IJNS7_ILi1EEESI_SI_EEESC_SE_Li128ELb0ELb1ELb1ELb0EEENS1_19SingleTileSchedulerILb0ELb1ELb1ELi128EEEEEEEEEvNT_6ParamsE)
        /*01a0*/ 	.word	0x00000004


	//----- nvinfo : EIATTR_FRAME_SIZE
	.align		4
.L_80:
        /*01a4*/ 	.byte	0x04, 0x11
        /*01a6*/ 	.short	(.L_82 - .L_81)
	.align		4
.L_81:
        /*01a8*/ 	.word	index@(_ZN7cutlass13device_kernelIN5flash19enable_sm80_to_sm89INS1_16FlashAttnFwdSm80INS1_25CollectiveMainloopFwdSm80ILi4ELi1ELb0EN4cute5tupleIJNS5_1CILi128EEENS7_ILi112EEENS7_ILi64EEEEEELi64ENS_10bfloat16_tEfNS_4arch4Sm80ELb0ELb0ELb1ELb0ELb1ELb0ELb1ELb1EEENS1_21CollectiveEpilogueFwdINS6_IJS8_SA_S9_EEENS6_IJNS7_ILi1EEESI_SI_EEESC_SE_Li128ELb0ELb1ELb1ELb0EEENS1_19SingleTileSchedulerILb0ELb1ELb1ELi128EEEEEEEEEvNT_6ParamsE)
        /*01ac*/ 	.word	0x00000000


	//----- nvinfo : EIATTR_MIN_STACK_SIZE
	.align		4
.L_82:
        /*01b0*/ 	.byte	0x04, 0x12
        /*01b2*/ 	.short	(.L_84 - .L_83)
	.align		4
.L_83:
        /*01b4*/ 	.word	index@(_ZN7cutlass13device_kernelIN5flash19enable_sm80_to_sm89INS1_16FlashAttnFwdSm80INS1_25CollectiveMainloopFwdSm80ILi4ELi1ELb0EN4cute5tupleIJNS5_1CILi128EEENS7_ILi112EEENS7_ILi64EEEEEELi64ENS_10bfloat16_tEfNS_4arch4Sm80ELb0ELb0ELb1ELb0ELb1ELb0ELb1ELb1EEENS1_21CollectiveEpilogueFwdINS6_IJS8_SA_S9_EEENS6_IJNS7_ILi1EEESI_SI_EEESC_SE_Li128ELb0ELb1ELb1ELb0EEENS1_19SingleTileSchedulerILb0ELb1ELb1ELi128EEEEEEEEEvNT_6ParamsE)
        /*01b8*/ 	.word	0x00000000


	//----- nvinfo : EIATTR_MIN_STACK_SIZE
	.align		4
.L_84:
        /*01bc*/ 	.byte	0x04, 0x12
        /*01be*/ 	.short	(.L_86 - .L_85)
	.align		4
.L_85:
        /*01c0*/ 	.word	index@(_ZN7cutlass13device_kernelIN5flash19enable_sm80_to_sm89INS1_16FlashAttnFwdSm80INS1_25CollectiveMainloopFwdSm80ILi4ELi1ELb0EN4cute5tupleIJNS5_1CILi128EEENS7_ILi80EEENS7_ILi64EEEEEELi64ENS_10bfloat16_tEfNS_4arch4Sm80ELb0ELb0ELb1ELb1ELb1ELb0ELb1ELb1EEENS1_21CollectiveEpilogueFwdINS6_IJS8_SA_S9_EEENS6_IJNS7_ILi1EEESI_SI_EEESC_SE_Li128ELb1ELb1ELb1ELb0EEENS1_36VarlenDynamicPersistentTileSchedulerILi128ELi80ELi128ELi128ELb1ELb1ELb0ELb0ELb1ELb1EEEEEEEEEvNT_6ParamsE)
        /*01c4*/ 	.word	0x00000000


	//----- nvinfo : EIATTR_MIN_STACK_SIZE
	.align		4
.L_86:
        /*01c8*/ 	.byte	0x04, 0x12
        /*01ca*/ 	.short	(.L_88 - .L_87)
	.align		4
.L_87:
        /*01cc*/ 	.word	index@(_ZN7cutlass13device_kernelIN5flash19enable_sm80_to_sm89INS1_16FlashAttnFwdSm80INS1_25CollectiveMainloopFwdSm80ILi4ELi1ELb0EN4cute5tupleIJNS5_1CILi128EEENS7_ILi80EEENS7_ILi64EEEEEELi64ENS_10bfloat16_tEfNS_4arch4Sm80ELb0ELb0ELb1ELb1ELb1ELb1ELb1ELb1EEENS1_21CollectiveEpilogueFwdINS6_IJS8_SA_S9_EEENS6_IJNS7_ILi1EEESI_SI_EEESC_SE_Li128ELb1ELb1ELb1ELb0EEENS1_36VarlenDynamicPersistentTileSchedulerILi128ELi80ELi128ELi128ELb1ELb1ELb0ELb0ELb1ELb1EEEEEEEEEvNT_6ParamsE)
        /*01d0*/ 	.word	0x00000000


	//----- nvinfo : EIATTR_MIN_STACK_SIZE
	.align		4
.L_88:
        /*01d4*/ 	.byte	0x04, 0x12
        /*01d6*/ 	.short	(.L_90 - .L_89)
	.align		4
.L_89:
        /*01d8*/ 	.word	index@(_ZN7cutlass13device_kernelIN5flash19enable_sm80_to_sm89INS1_16FlashAttnFwdSm80INS1_25CollectiveMainloopFwdSm80ILi4ELi1ELb0EN4cute5tupleIJNS5_1CILi128EEENS7_ILi96EEENS7_ILi64EEEEEELi64ENS_10bfloat16_tEfNS_4arch4Sm80ELb0ELb1ELb1ELb0ELb1ELb0ELb1ELb1EEENS1_21CollectiveEpilogueFwdINS6_IJS8_SA_S9_EEENS6_IJNS7_ILi1EEESI_SI_EEESC_SE_Li128ELb0ELb1ELb1ELb0EEENS1_19SingleTileSchedulerILb0ELb1ELb1ELi128EEEEEEEEEvNT_6ParamsE)
        /*01dc*/ 	.word	0x00000000


	//----- nvinfo : EIATTR_MIN_STACK_SIZE
	.align		4
.L_90:
        /*01e0*/ 	.byte	0x04, 0x12
        /*01e2*/ 	.short	(.L_92 - .L_91)
	.align		4
.L_91:
        /*01e4*/ 	.word	index@(_ZN7cutlass13device_kernelIN5flash19enable_sm80_to_sm89INS1_16FlashAttnFwdSm80INS1_25CollectiveMainloopFwdSm80ILi4ELi1ELb0EN4cute5tupleIJNS5_1CILi128EEENS7_ILi80EEENS7_ILi64EEEEEELi64ENS_10bfloat16_tEfNS_4arch4Sm80ELb0ELb1ELb1ELb1ELb1ELb0ELb1ELb1EEENS1_21CollectiveEpilogueFwdINS6_IJS8_SA_S9_EEENS6_IJNS7_ILi1EEESI_SI_EEESC_SE_Li128ELb1ELb1ELb1ELb0EEENS1_36VarlenDynamicPersistentTileSchedulerILi128ELi80ELi128ELi128ELb1ELb1ELb0ELb1ELb0ELb1EEEEEEEEEvNT_6ParamsE)
        /*01e8*/ 	.word	0x00000000


	//----- nvinfo : EIATTR_MIN_STACK_SIZE
	.align		4
.L_92:
        /*01ec*/ 	.byte	0x04, 0x12
        /*01ee*/ 	.short	(.L_94 - .L_93)
	.align		4
.L_93:
        /*01f0*/ 	.word	index@(_ZN7cutlass13device_kernelIN5flash19enable_sm80_to_sm89INS1_16FlashAttnFwdSm80INS1_25CollectiveMainloopFwdSm80ILi4ELi1ELb0EN4cute5tupleIJNS5_1CILi128EEENS7_ILi80EEENS7_ILi64EEEEEELi64ENS_10bfloat16_tEfNS_4arch4Sm80ELb0ELb1ELb1ELb1ELb1ELb1ELb1ELb1EEENS1_21CollectiveEpilogueFwdINS6_IJS8_SA_S9_EEENS6_IJNS7_ILi1EEESI_SI_EEESC_SE_Li128ELb1ELb1ELb1ELb0EEENS1_36VarlenDynamicPersistentTileSchedulerILi128ELi80ELi128ELi128ELb1ELb1ELb0ELb1ELb0ELb1EEEEEEEEEvNT_6ParamsE)
        /*01f4*/ 	.word	0x00000000


	//----- nvinfo : EIATTR_MIN_STACK_SIZE
	.align		4
.L_94:
        /*01f8*/ 	.byte	0x04, 0x12
        /*01fa*/ 	.short	(.L_96 - .L_95)
	.align		4
.L_95:
        /*01fc*/ 	.word	index@(_ZN7cutlass13device_kernelIN5flash19enable_sm80_to_sm89INS1_16FlashAttnFwdSm80INS1_25CollectiveMainloopFwdSm80ILi4ELi1ELb0EN4cute5tupleIJNS5_1CILi128EEENS7_ILi112EEENS7_ILi64EEEEEELi64ENS_10bfloat16_tEfNS_4arch4Sm80ELb1ELb0ELb1ELb0ELb1ELb0ELb1ELb1EEENS1_21CollectiveEpilogueFwdINS6_IJS8_SA_S9_EEENS6_IJNS7_ILi1EEESI_SI_EEESC_SE_Li128ELb0ELb1ELb1ELb0EEENS1_30DynamicPersistentTileSchedulerILi128ELi128ELb1ELb1ELb0EEEEEEEEEvNT_6ParamsE)
        /*0200*/ 	.word	0x00000000


	//----- nvinfo : EIATTR_MIN_STACK_SIZE
	.align		4
.L_96:
        /*0204*/ 	.byte	0x04, 0x12
        /*0206*/ 	.short	(.L_98 - .L_97)
	.align		4
.L_97:
        /*0208*/ 	.word	index@(_ZN7cutlass13device_kernelIN5flash19enable_sm80_to_sm89INS1_16FlashAttnFwdSm80INS1_25CollectiveMainloopFwdSm80ILi4ELi1ELb0EN4cute5tupleIJNS5_1CILi128EEENS7_ILi80EEENS7_ILi64EEEEEELi64ENS_10bfloat16_tEfNS_4arch4Sm80ELb1ELb0ELb1ELb1ELb1ELb0ELb1ELb1EEENS1_21CollectiveEpilogueFwdINS6_IJS8_SA_S9_EEENS6_IJNS7_ILi1EEESI_SI_EEESC_SE_Li128ELb1ELb1ELb1ELb0EEENS1_36VarlenDynamicPersistentTileSchedulerILi128ELi80ELi128ELi128ELb1ELb1ELb0ELb1ELb1ELb1EEEEEEEEEvNT_6ParamsE)
        /*020c*/ 	.word	0x00000000


	//----- nvinfo : EIATTR_MIN_STACK_SIZE
	.align		4
.L_98:
        /*0210*/ 	.byte	0x04, 0x12
        /*0212*/ 	.short	(.L_100 - .L_99)
	.align		4
.L_99:
        /*0214*/ 	.word	index@(_ZN7cutlass13device_kernelIN5flash19enable_sm80_to_sm89INS1_16FlashAttnFwdSm80INS1_25CollectiveMainloopFwdSm80ILi4ELi1ELb0EN4cute5tupleIJNS5_1CILi128EEENS7_ILi80EEENS7_ILi64EEEEEELi64ENS_10bfloat16_tEfNS_4arch4Sm80ELb1ELb0ELb1ELb1ELb1ELb1ELb1ELb1EEENS1_21CollectiveEpilogueFwdINS6_IJS8_SA_S9_EEENS6_IJNS7_ILi1EEESI_SI_EEESC_SE_Li128ELb1ELb1ELb1ELb0EEENS1_36VarlenDynamicPersistentTileSchedulerILi128ELi80ELi128ELi128ELb1ELb1ELb0ELb1ELb1ELb1EEEEEEEEEvNT_6ParamsE)
        /*0218*/ 	.word	0x00000000


	//----- nvinfo : EIATTR_MIN_STACK_SIZE
	.align		4
.L_100:
        /*021c*/ 	.byte	0x04, 0x12
        /*021e*/ 	.short	(.L_102 - .L_101)
	.align		4
.L_101:
        /*0220*/ 	.word	index@(_ZN7cutlass13device_kernelIN5flash19enable_sm80_to_sm89INS1_16FlashAttnFwdSm80INS1_25CollectiveMainloopFwdSm80ILi4ELi1ELb0EN4cute5tupleIJNS5_1CILi128EEENS7_ILi112EEENS7_ILi64EEEEEELi64ENS_10bfloat16_tEfNS_4arch4Sm80ELb0ELb0ELb0ELb0ELb1ELb0ELb1ELb1EEENS1_21CollectiveEpilogueFwdINS6_IJS8_SA_S9_EEENS6_IJNS7_ILi1EEESI_SI_EEESC_SE_Li128ELb0ELb1ELb1ELb0EEENS1_19SingleTileSchedulerILb0ELb1ELb1ELi128EEEEEEEEEvNT_6ParamsE)
        /*0224*/ 	.word	0x00000000


	//----- nvinfo : EIATTR_MIN_STACK_SIZE
	.align		4
.L_102:
        /*0228*/ 	.byte	0x04, 0x12
        /*022a*/ 	.short	(.L_104 - .L_103)
	.align		4
.L_103:
        /*022c*/ 	.word	index@(_ZN7cutlass13device_kernelIN5flash19enable_sm80_to_sm89INS1_16FlashAttnFwdSm80INS1_25CollectiveMainloopFwdSm80ILi4ELi1ELb0EN4cute5tupleIJNS5_1CILi128EEENS7_ILi80EEENS7_ILi64EEEEEELi64ENS_10bfloat16_tEfNS_4arch4Sm80ELb0ELb0ELb0ELb1ELb1ELb0ELb1ELb1EEENS1_21CollectiveEpilogueFwdINS6_IJS8_SA_S9_EEENS6_IJNS7_ILi1EEESI_SI_EEESC_SE_Li128ELb1ELb1ELb1ELb0EEENS1_36VarlenDynamicPersistentTileSchedulerILi128ELi80ELi128ELi128ELb1ELb1ELb0ELb0ELb1ELb1EEEEEEEEEvNT_6ParamsE)
        /*0230*/ 	.word	0x00000000


	//----- nvinfo : EIATTR_MIN_STACK_SIZE
	.align		4
.L_104:
        /*0234*/ 	.byte	0x04, 0x12
        /*0236*/ 	.short	(.L_106 - .L_105)
	.align		4
.L_105:
        /*0238*/ 	.word	index@(_ZN7cutlass13device_kernelIN5flash19enable_sm80_to_sm89INS1_16FlashAttnFwdSm80INS1_25CollectiveMainloopFwdSm80ILi4ELi1ELb0EN4cute5tupleIJNS5_1CILi128EEENS7_ILi80EEENS7_ILi64EEEEEELi64ENS_10bfloat16_tEfNS_4arch4Sm80ELb0ELb0ELb0ELb1ELb1ELb1ELb1ELb1EEENS1_21CollectiveEpilogueFwdINS6_IJS8_SA_S9_EEENS6_IJNS7_ILi1EEESI_SI_EEESC_SE_Li128ELb1ELb1ELb1ELb0EEENS1_36VarlenDynamicPersistentTileSchedulerILi128ELi80ELi128ELi128ELb1ELb1ELb0ELb0ELb1ELb1EEEEEEEEEvNT_6ParamsE)
        /*023c*/ 	.word	0x00000000


	//----- nvinfo : EIATTR_MIN_STACK_SIZE
	.align		4
.L_106:
        /*0240*/ 	.byte	0x04, 0x12
        /*0242*/ 	.short	(.L_108 - .L_107)
	.align		4
.L_107:
        /*0244*/ 	.word	index@(_ZN7cutlass13device_kernelIN5flash19enable_sm80_to_sm89INS1_16FlashAttnFwdSm80INS1_25CollectiveMainloopFwdSm80ILi4ELi1ELb0EN4cute5tupleIJNS5_1CILi128EEENS7_ILi96EEENS7_ILi64EEEEEELi64ENS_10bfloat16_tEfNS_4arch4Sm80ELb0ELb1ELb0ELb0ELb1ELb0ELb1ELb1EEENS1_21CollectiveEpilogueFwdINS6_IJS8_SA_S9_EEENS6_IJNS7_ILi1EEESI_SI_EEESC_SE_Li128ELb0ELb1ELb1ELb0EEENS1_19SingleTileSchedulerILb0ELb1ELb1ELi128EEEEEEEEEvNT_6ParamsE)
        /*0248*/ 	.word	0x00000000


	//----- nvinfo : EIATTR_MIN_STACK_SIZE
	.align		4
.L_108:
        /*024c*/ 	.byte	0x04, 0x12
        /*024e*/ 	.short	(.L_110 - .L_109)
	.align		4
.L_109:
        /*0250*/ 	.word	index@(_ZN7cutlass13device_kernelIN5flash19enable_sm80_to_sm89INS1_16FlashAttnFwdSm80INS1_25CollectiveMainloopFwdSm80ILi4ELi1ELb0EN4cute5tupleIJNS5_1CILi128EEENS7_ILi80EEENS7_ILi64EEEEEELi64ENS_10bfloat16_tEfNS_4arch4Sm80ELb0ELb1ELb0ELb1ELb1ELb0ELb1ELb1EEENS1_21CollectiveEpilogueFwdINS6_IJS8_SA_S9_EEENS6_IJNS7_ILi1EEESI_SI_EEESC_SE_Li128ELb1ELb1ELb1ELb0EEENS1_36VarlenDynamicPersistentTileSchedulerILi128ELi80ELi128ELi128ELb1ELb1ELb0ELb1ELb0ELb1EEEEEEEEEvNT_6ParamsE)
        /*0254*/ 	.word	0x00000000


	//----- nvinfo : EIATTR_MIN_STACK_SIZE
	.align		4
.L_110:
        /*0258*/ 	.byte	0x04, 0x12
        /*025a*/ 	.short	(.L_112 - .L_111)
	.align		4
.L_111:
        /*025c*/ 	.word	index@(_ZN7cutlass13device_kernelIN5flash19enable_sm80_to_sm89INS1_16FlashAttnFwdSm80INS1_25CollectiveMainloopFwdSm80ILi4ELi1ELb0EN4cute5tupleIJNS5_1CILi128EEENS7_ILi80EEENS7_ILi64EEEEEELi64ENS_10bfloat16_tEfNS_4arch4Sm80ELb0ELb1ELb0ELb1ELb1ELb1ELb1ELb1EEENS1_21CollectiveEpilogueFwdINS6_IJS8_SA_S9_EEENS6_IJNS7_ILi1EEESI_SI_EEESC_SE_Li128ELb1ELb1ELb1ELb0EEENS1_36VarlenDynamicPersistentTileSchedulerILi128ELi80ELi128ELi128ELb1ELb1ELb0ELb1ELb0ELb1EEEEEEEEEvNT_6ParamsE)
        /*0260*/ 	.word	0x00000000


	//----- nvinfo : EIATTR_MIN_STACK_SIZE
	.align		4
.L_112:
        /*0264*/ 	.byte	0x04, 0x12
        /*0266*/ 	.short	(.L_114 - .L_113)
	.align		4
.L_113:
        /*0268*/ 	.word	index@(_ZN7cutlass13device_kernelIN5flash19enable_sm80_to_sm89INS1_16FlashAttnFwdSm80INS1_25CollectiveMainloopFwdSm80ILi4ELi1ELb0EN4cute5tupleIJNS5_1CILi128EEENS7_ILi112EEENS7_ILi64EEEEEELi64ENS_10bfloat16_tEfNS_4arch4Sm80ELb1ELb0ELb0ELb0ELb1ELb0ELb1ELb1EEENS1_21CollectiveEpilogueFwdINS6_IJS8_SA_S9_EEENS6_IJNS7_ILi1EEESI_SI_EEESC_SE_Li128ELb0ELb1ELb1ELb0EEENS1_30DynamicPersistentTileSchedulerILi128ELi128ELb1ELb1ELb0EEEEEEEEEvNT_6ParamsE)
        /*026c*/ 	.word	0x00000000


	//----- nvinfo : EIATTR_MIN_STACK_SIZE
	.align		4
.L_114:
        /*0270*/ 	.byte	0x04, 0x12
        /*0272*/ 	.short	(.L_116 - .L_115)
	.align		4
.L_115:
        /*0274*/ 	.word	index@(_ZN7cutlass13device_kernelIN5flash19enable_sm80_to_sm89INS1_16FlashAttnFwdSm80INS1_25CollectiveMainloopFwdSm80ILi4ELi1ELb0EN4cute5tupleIJNS5_1CILi128EEENS7_ILi80EEENS7_ILi64EEEEEELi64ENS_10bfloat16_tEfNS_4arch4Sm80ELb1ELb0ELb0ELb1ELb1ELb0ELb1ELb1EEENS1_21CollectiveEpilogueFwdINS6_IJS8_SA_S9_EEENS6_IJNS7_ILi1EEESI_SI_EEESC_SE_Li128ELb1ELb1ELb1ELb0EEENS1_36VarlenDynamicPersistentTileSchedulerILi128ELi80ELi128ELi128ELb1ELb1ELb0ELb1ELb1ELb1EEEEEEEEEvNT_6ParamsE)
        /*0278*/ 	.word	0x00000000


	//----- nvinfo : EIATTR_MIN_STACK_SIZE
	.align		4
.L_116:
        /*027c*/ 	.byte	0x04, 0x12
        /*027e*/ 	.short	(.L_118 - .L_117)
	.align		4
.L_117:
        /*0280*/ 	.word	index@(_ZN7cutlass13device_kernelIN5flash19enable_sm80_to_sm89INS1_16FlashAttnFwdSm80INS1_25CollectiveMainloopFwdSm80ILi4ELi1ELb0EN4cute5tupleIJNS5_1CILi128EEENS7_ILi80EEENS7_ILi64EEEEEELi64ENS_10bfloat16_tEfNS_4arch4Sm80ELb1ELb0ELb0ELb1ELb1ELb1ELb1ELb1EEENS1_21CollectiveEpilogueFwdINS6_IJS8_SA_S9_EEENS6_IJNS7_ILi1EEESI_SI_EEESC_SE_Li128ELb1ELb1ELb1ELb0EEENS1_36VarlenDynamicPersistentTileSchedulerILi128ELi80ELi128ELi128ELb1ELb1ELb0ELb1ELb1ELb1EEEEEEEEEvNT_6ParamsE)
        /*0284*/ 	.word	0x00000000
.L_118:


//--------------------- .nv.compat                --------------------------
	.section	.nv.compat,"",@"SHT_CUDA_COMPAT_INFO"
	.align	4
        /*0000*/ 	.byte	0x02, 0x09, 0x01, 0x00, 0x02, 0x02, 0x01, 0x00, 0x02, 0x05, 0x05, 0x00, 0x03, 0x07, 0x01, 0x01
        /*0010*/ 	.byte	0x02, 0x03, 0x00, 0x00, 0x02, 0x06, 0x01, 0x00, 0x04, 0x0b, 0x08, 0x00, 0x00, 0x00, 0x00, 0x00
        /*0020*/ 	.byte	0x00, 0x00, 0x00, 0x00


//--------------------- .nv.info._ZN7cutlass13device_kernelIN5flash19enable_sm80_to_sm89INS1_16FlashAttnFwdSm80INS1_25CollectiveMainloopFwdSm80ILi4ELi1ELb0EN4cute5tupleIJNS5_1CILi128EEENS7_ILi112EEENS7_ILi64EEEEEELi64ENS_10bfloat16_tEfNS_4arch4Sm80ELb0ELb0ELb1ELb0ELb1ELb0ELb1ELb1EEENS1_21CollectiveEpilogueFwdINS6_IJS8_SA_S9_EEENS6_IJNS7_ILi1EEESI_SI_EEESC_SE_Li128ELb0ELb1ELb1ELb0EEENS1_19SingleTileSchedulerILb0ELb1ELb1ELi128EEEEEEEEEvNT_6ParamsE --------------------------
	.section	.nv.info._ZN7cutlass13device_kernelIN5flash19enable_sm80_to_sm89INS1_16FlashAttnFwdSm80INS1_25CollectiveMainloopFwdSm80ILi4ELi1ELb0EN4cute5tupleIJNS5_1CILi128EEENS7_ILi112EEENS7_ILi64EEEEEELi64ENS_10bfloat16_tEfNS_4arch4Sm80ELb0ELb0ELb1ELb0ELb1ELb0ELb1ELb1EEENS1_21CollectiveEpilogueFwdINS6_IJS8_SA_S9_EEENS6_IJNS7_ILi1EEESI_SI_EEESC_SE_Li128ELb0ELb1ELb1ELb0EEENS1_19SingleTileSchedulerILb0ELb1ELb1ELi128EEEEEEEEEvNT_6ParamsE,"",@"SHT_CUDA_INFO"
	.sectionflags	@""
	.align	4


	//----- nvinfo : EIATTR_CUDA_API_VERSION
	.align		4
        /*0000*/ 	.byte	0x04, 0x37
        /*0002*/ 	.short	(.L_120 - .L_119)
.L_119:
        /*0004*/ 	.word	0x00000082


	//----- nvinfo : EIATTR_KPARAM_INFO
	.align		4
.L_120:
        /*0008*/ 	.byte	0x04, 0x17
        /*000a*/ 	.short	(.L_122 - .L_121)
.L_121:
        /*000c*/ 	.word	0x00000000
        /*0010*/ 	.short	0x0000
        /*0012*/ 	.short	0x0000
        /*0014*/ 	.byte	0x00, 0xf0, 0x61, 0x10


	//----- nvinfo : EIATTR_SPARSE_MMA_MASK
	.align		4
.L_122:
        /*0018*/ 	.byte	0x03, 0x50
        /*001a*/ 	.short	0x0000


	//----- nvinfo : EIATTR_MAXREG_COUNT
	.align		4
        /*001c*/ 	.byte	0x03, 0x1b
        /*001e*/ 	.short	0x00ff


	//----- nvinfo : EIATTR_MERCURY_ISA_VERSION
	.align		4
        /*0020*/ 	.byte	0x03, 0x5f
        /*0022*/ 	.short	0x0101


	//----- nvinfo : EIATTR_EXIT_INSTR_OFFSETS
	.align		4
        /*0024*/ 	.byte	0x04, 0x1c
        /*0026*/ 	.short	(.L_124 - .L_123)


	//   ....[0]....
.L_123:
        /*0028*/ 	.word	0x00000010


	//----- nvinfo : EIATTR_MAX_THREADS
	.align		4
.L_124:
        /*002c*/ 	.byte	0x04, 0x05
        /*002e*/ 	.short	(.L_126 - .L_125)
.L_125:
        /*0030*/ 	.word	0x00000080
        /*0034*/ 	.word	0x00000001
        /*0038*/ 	.word	0x00000001


	//----- nvinfo : EIATTR_CBANK_PARAM_SIZE
	.align		4
.L_126:
        /*003c*/ 	.byte	0x03, 0x19
        /*003e*/ 	.short	0x0418


	//----- nvinfo : EIATTR_PARAM_CBANK
	.align		4
        /*0040*/ 	.byte	0x04, 0x0a
        /*0042*/ 	.short	(.L_128 - .L_127)
	.align		4
.L_127:
        /*0044*/ 	.word	index@(.nv.constant0._ZN7cutlass13device_kernelIN5flash19enable_sm80_to_sm89INS1_16FlashAttnFwdSm80INS1_25CollectiveMainloopFwdSm80ILi4ELi1ELb0EN4cute5tupleIJNS5_1CILi128EEENS7_ILi112EEENS7_ILi64EEEEEELi64ENS_10bfloat16_tEfNS_4arch4Sm80ELb0ELb0ELb1ELb0ELb1ELb0ELb1ELb1EEENS1_21CollectiveEpilogueFwdINS6_IJS8_SA_S9_EEENS6_IJNS7_ILi1EEESI_SI_EEESC_SE_Li128ELb0ELb1ELb1ELb0EEENS1_19SingleTileSchedulerILb0ELb1ELb1ELi128EEEEEEEEEvNT_6ParamsE)
        /*0048*/ 	.short	0x0210
        /*004a*/ 	.short	0x0418


	//----- nvinfo : EIATTR_SW_WAR
	.align		4
.L_128:
        /*004c*/ 	.byte	0x04, 0x36
        /*004e*/ 	.short	(.L_130 - .L_129)
.L_129:
        /*0050*/ 	.word	0x00000008
.L_130:


//--------------------- .nv.info._ZN7cutlass13device_kernelIN5flash19enable_sm80_to_sm89INS1_16FlashAttnFwdSm80INS1_25CollectiveMainloopFwdSm80ILi4ELi1ELb0EN4cute5tupleIJNS5_1CILi128EEENS7_ILi80EEENS7_ILi64EEEEEELi64ENS_10bfloat16_tEfNS_4arch4Sm80ELb0ELb0ELb1ELb1ELb1ELb0ELb1ELb1EEENS1_21CollectiveEpilogueFwdINS6_IJS8_SA_S9_EEENS6_IJNS7_ILi1EEESI_SI_EEESC_SE_Li128ELb1ELb1ELb1ELb0EEENS1_36VarlenDynamicPersistentTileSchedulerILi128ELi80ELi128ELi128ELb1ELb1ELb0ELb0ELb1ELb1EEEEEEEEEvNT_6ParamsE --------------------------
	.section	.nv.info._ZN7cutlass13device_kernelIN5flash19enable_sm80_to_sm89INS1_16FlashAttnFwdSm80INS1_25CollectiveMainloopFwdSm80ILi4ELi1ELb0EN4cute5tupleIJNS5_1CILi128EEENS7_ILi80EEENS7_ILi64EEEEEELi64ENS_10bfloat16_tEfNS_4arch4Sm80ELb0ELb0ELb1ELb1ELb1ELb0ELb1ELb1EEENS1_21CollectiveEpilogueFwdINS6_IJS8_SA_S9_EEENS6_IJNS7_ILi1EEESI_SI_EEESC_SE_Li128ELb1ELb1ELb1ELb0EEENS1_36VarlenDynamicPersistentTileSchedulerILi128ELi80ELi128ELi128ELb1ELb1ELb0ELb0ELb1ELb1EEEEEEEEEvNT_6ParamsE,"",@"SHT_CUDA_INFO"
	.sectionflags	@""
	.align	4


	//----- nvinfo : EIATTR_CUDA_API_VERSION
	.align		4
        /*0000*/ 	.byte	0x04, 0x37
        /*0002*/ 	.short	(.L_132 - .L_131)
.L_131:
        /*0004*/ 	.word	0x00000082


	//----- nvinfo : EIATTR_KPARAM_INFO
	.align		4
.L_132:
        /*0008*/ 	.byte	0x04, 0x17
        /*000a*/ 	.short	(.L_134 - .L_133)
.L_133:
        /*000c*/ 	.word	0x00000000
        /*0010*/ 	.short	0x0000
        /*0012*/ 	.short	0x0000
        /*0014*/ 	.byte	0x00, 0xf0, 0xe1, 0x10


	//----- nvinfo : EIATTR_SPARSE_MMA_MASK
	.align		4
.L_134:
        /*0018*/ 	.byte	0x03, 0x50
        /*001a*/ 	.short	0x0000


	//----- nvinfo : EIATTR_MAXREG_COUNT
	.align		4
        /*001c*/ 	.byte	0x03, 0x1b
        /*001e*/ 	.short	0x00ff


	//----- nvinfo : EIATTR_MERCURY_ISA_VERSION
	.align		4
        /*0020*/ 	.byte	0x03, 0x5f
        /*0022*/ 	.short	0x0101


	//----- nvinfo : EIATTR_EXIT_INSTR_OFFSETS
	.align		4
        /*0024*/ 	.byte	0x04, 0x1c
        /*0026*/ 	.short	(.L_136 - .L_135)


	//   ....[0]....
.L_135:
        /*0028*/ 	.word	0x00000010


	//----- nvinfo : EIATTR_MAX_THREADS
	.align		4
.L_136:
        /*002c*/ 	.byte	0x04, 0x05
        /*002e*/ 	.short	(.L_138 - .L_137)
.L_137:
        /*0030*/ 	.word	0x00000080
        /*0034*/ 	.word	0x00000001
        /*0038*/ 	.word	0x00000001


	//----- nvinfo : EIATTR_CBANK_PARAM_SIZE
	.align		4
.L_138:
        /*003c*/ 	.byte	0x03, 0x19
        /*003e*/ 	.short	0x0438


	//----- nvinfo : EIATTR_PARAM_CBANK
	.align		4
        /*0040*/ 	.byte	0x04, 0x0a
        /*0042*/ 	.short	(.L_140 - .L_139)
	.align		4
.L_139:
        /*0044*/ 	.word	index@(.nv.constant0._ZN7cutlass13device_kernelIN5flash19enable_sm80_to_sm89INS1_16FlashAttnFwdSm80INS1_25CollectiveMainloopFwdSm80ILi4ELi1ELb0EN4cute5tupleIJNS5_1CILi128EEENS7_ILi80EEENS7_ILi64EEEEEELi64ENS_10bfloat16_tEfNS_4arch4Sm80ELb0ELb0ELb1ELb1ELb1ELb0ELb1ELb1EEENS1_21CollectiveEpilogueFwdINS6_IJS8_SA_S9_EEENS6_IJNS7_ILi1EEESI_SI_EEESC_SE_Li128ELb1ELb1ELb1ELb0EEENS1_36VarlenDynamicPersistentTileSchedulerILi128ELi80ELi128ELi128ELb1ELb1ELb0ELb0ELb1ELb1EEEEEEEEEvNT_6ParamsE)
        /*0048*/ 	.short	0x0210
        /*004a*/ 	.short	0x0438


	//----- nvinfo : EIATTR_SW_WAR
	.align		4
.L_140:
        /*004c*/ 	.byte	0x04, 0x36
        /*004e*/ 	.short	(.L_142 - .L_141)
.L_141:
        /*0050*/ 	.word	0x00000008
.L_142:


//--------------------- .nv.info._ZN7cutlass13device_kernelIN5flash19enable_sm80_to_sm89INS1_16FlashAttnFwdSm80INS1_25CollectiveMainloopFwdSm80ILi4ELi1ELb0EN4cute5tupleIJNS5_1CILi128EEENS7_ILi80EEENS7_ILi64EEEEEELi64ENS_10bfloat16_tEfNS_4arch4Sm80ELb0ELb0ELb1ELb1ELb1ELb1ELb1ELb1EEENS1_21CollectiveEpilogueFwdINS6_IJS8_SA_S9_EEENS6_IJNS7_ILi1EEESI_SI_EEESC_SE_Li128ELb1ELb1ELb1ELb0EEENS1_36VarlenDynamicPersistentTileSchedulerILi128ELi80ELi128ELi128ELb1ELb1ELb0ELb0ELb1ELb1EEEEEEEEEvNT_6ParamsE --------------------------
	.section	.nv.info._ZN7cutlass13device_kernelIN5flash19enable_sm80_to_sm89INS1_16FlashAttnFwdSm80INS1_25CollectiveMainloopFwdSm80ILi4ELi1ELb0EN4cute5tupleIJNS5_1CILi128EEENS7_ILi80EEENS7_ILi64EEEEEELi64ENS_10bfloat16_tEfNS_4arch4Sm80ELb0ELb0ELb1ELb1ELb1ELb1ELb1ELb1EEENS1_21CollectiveEpilogueFwdINS6_IJS8_SA_S9_EEENS6_IJNS7_ILi1EEESI_SI_EEESC_SE_Li128ELb1ELb1ELb1ELb0EEENS1_36VarlenDynamicPersistentTileSchedulerILi128ELi80ELi128ELi128ELb1ELb1ELb0ELb0ELb1ELb1EEEEEEEEEvNT_6ParamsE,"",@"SHT_CUDA_INFO"
	.sectionflags	@""
	.align	4


	//----- nvinfo : EIATTR_CUDA_API_VERSION
	.align		4
        /*0000*/ 	.byte	0x04, 0x37
        /*0002*/ 	.short	(.L_144 - .L_143)
.L_143:
        /*0004*/ 	.word	0x00000082


	//----- nvinfo : EIATTR_KPARAM_INFO
	.align		4
.L_144:
        /*0008*/ 	.byte	0x04, 0x17
        /*000a*/ 	.short	(.L_146 - .L_145)
.L_145:
        /*000c*/ 	.word	0x00000000
        /*0010*/ 	.short	0x0000
        /*0012*/ 	.short	0x0000
        /*0014*/ 	.byte	0x00, 0xf0, 0xe1, 0x10


	//----- nvinfo : EIATTR_SPARSE_MMA_MASK
	.align		4
.L_146:
        /*0018*/ 	.byte	0x03, 0x50
        /*001a*/ 	.short	0x0000


	//----- nvinfo : EIATTR_MAXREG_COUNT
	.align		4
        /*001c*/ 	.byte	0x03, 0x1b
        /*001e*/ 	.short	0x00ff


	//----- nvinfo : EIATTR_MERCURY_ISA_VERSION
	.align		4
        /*0020*/ 	.byte	0x03, 0x5f
        /*0022*/ 	.short	0x0101


	//----- nvinfo : EIATTR_EXIT_INSTR_OFFSETS
	.align		4
        /*0024*/ 	.byte	0x04, 0x1c
        /*0026*/ 	.short	(.L_148 - .L_147)


	//   ....[0]....
.L_147:
        /*0028*/ 	.word	0x00000010


	//----- nvinfo : EIATTR_MAX_THREADS
	.align		4
.L_148:
        /*002c*/ 	.byte	0x04, 0x05
        /*002e*/ 	.short	(.L_150 - .L_149)
.L_149:
        /*0030*/ 	.word	0x00000080
        /*0034*/ 	.word	0x00000001
        /*0038*/ 	.word	0x00000001


	//----- nvinfo : EIATTR_CBANK_PARAM_SIZE
	.align		4
.L_150:
        /*003c*/ 	.byte	0x03, 0x19
        /*003e*/ 	.short	0x0438


	//----- nvinfo : EIATTR_PARAM_CBANK
	.align		4
        /*0040*/ 	.byte	0x04, 0x0a
        /*0042*/ 	.short	(.L_152 - .L_151)
	.align		4
.L_151:
        /*0044*/ 	.word	index@(.nv.constant0._ZN7cutlass13device_kernelIN5flash19enable_sm80_to_sm89INS1_16FlashAttnFwdSm80INS1_25CollectiveMainloopFwdSm80ILi4ELi1ELb0EN4cute5tupleIJNS5_1CILi128EEENS7_ILi80EEENS7_ILi64EEEEEELi64ENS_10bfloat16_tEfNS_4arch4Sm80ELb0ELb0ELb1ELb1ELb1ELb1ELb1ELb1EEENS1_21CollectiveEpilogueFwdINS6_IJS8_SA_S9_EEENS6_IJNS7_ILi1EEESI_SI_EEESC_SE_Li128ELb1ELb1ELb1ELb0EEENS1_36VarlenDynamicPersistentTileSchedulerILi128ELi80ELi128ELi128ELb1ELb1ELb0ELb0ELb1ELb1EEEEEEEEEvNT_6ParamsE)
        /*0048*/ 	.short	0x0210
        /*004a*/ 	.short	0x0438


	//----- nvinfo : EIATTR_SW_WAR
	.align		4
.L_152:
        /*004c*/ 	.byte	0x04, 0x36
        /*004e*/ 	.short	(.L_154 - .L_153)
.L_153:
        /*0050*/ 	.word	0x00000008
.L_154:


//--------------------- .nv.info._ZN7cutlass13device_kernelIN5flash19enable_sm80_to_sm89INS1_16FlashAttnFwdSm80INS1_25CollectiveMainloopFwdSm80ILi4ELi1ELb0EN4cute5tupleIJNS5_1CILi128EEENS7_ILi96EEENS7_ILi64EEEEEELi64ENS_10bfloat16_tEfNS_4arch4Sm80ELb0ELb1ELb1ELb0ELb1ELb0ELb1ELb1EEENS1_21CollectiveEpilogueFwdINS6_IJS8_SA_S9_EEENS6_IJNS7_ILi1EEESI_SI_EEESC_SE_Li128ELb0ELb1ELb1ELb0EEENS1_19SingleTileSchedulerILb0ELb1ELb1ELi128EEEEEEEEEvNT_6ParamsE --------------------------
	.section	.nv.info._ZN7cutlass13device_kernelIN5flash19enable_sm80_to_sm89INS1_16FlashAttnFwdSm80INS1_25CollectiveMainloopFwdSm80ILi4ELi1ELb0EN4cute5tupleIJNS5_1CILi128EEENS7_ILi96EEENS7_ILi64EEEEEELi64ENS_10bfloat16_tEfNS_4arch4Sm80ELb0ELb1ELb1ELb0ELb1ELb0ELb1ELb1EEENS1_21CollectiveEpilogueFwdINS6_IJS8_SA_S9_EEENS6_IJNS7_ILi1EEESI_SI_EEESC_SE_Li128ELb0ELb1ELb1ELb0EEENS1_19SingleTileSchedulerILb0ELb1ELb1ELi128EEEEEEEEEvNT_6ParamsE,"",@"SHT_CUDA_INFO"
	.sectionflags	@""
	.align	4


	//----- nvinfo : EIATTR_CUDA_API_VERSION
	.align		4
        /*0000*/ 	.byte	0x04, 0x37
        /*0002*/ 	.short	(.L_156 - .L_155)
.L_155:
        /*0004*/ 	.word	0x00000082


	//----- nvinfo : EIATTR_KPARAM_INFO
	.align		4
.L_156:
        /*0008*/ 	.byte	0x04, 0x17
        /*000a*/ 	.short	(.L_158 - .L_157)
.L_157:
        /*000c*/ 	.word	0x00000000
        /*0010*/ 	.short	0x0000
        /*0012*/ 	.short	0x0000
        /*0014*/ 	.byte	0x00, 0xf0, 0x61, 0x10


	//----- nvinfo : EIATTR_SPARSE_MMA_MASK
	.align		4
.L_158:
        /*0018*/ 	.byte	0x03, 0x50
        /*001a*/ 	.short	0x0000


	//----- nvinfo : EIATTR_MAXREG_COUNT
	.align		4
        /*001c*/ 	.byte	0x03, 0x1b
        /*001e*/ 	.short	0x00ff


	//----- nvinfo : EIATTR_MERCURY_ISA_VERSION
	.align		4
        /*0020*/ 	.byte	0x03, 0x5f
        /*0022*/ 	.short	0x0101


	//----- nvinfo : EIATTR_EXIT_INSTR_OFFSETS
	.align		4
        /*0024*/ 	.byte	0x04, 0x1c
        /*0026*/ 	.short	(.L_160 - .L_159)


	//   ....[0]....
.L_159:
        /*0028*/ 	.word	0x00000010


	//----- nvinfo : EIATTR_MAX_THREADS
	.align		4
.L_160:
        /*002c*/ 	.byte	0x04, 0x05
        /*002e*/ 	.short	(.L_162 - .L_161)
.L_161:
        /*0030*/ 	.word	0x00000080
        /*0034*/ 	.word	0x00000001
        /*0038*/ 	.word	0x00000001


	//----- nvinfo : EIATTR_CBANK_PARAM_SIZE
	.align		4
.L_162:
        /*003c*/ 	.byte	0x03, 0x19
        /*003e*/ 	.short	0x0418


	//----- nvinfo : EIATTR_PARAM_CBANK
	.align		4
        /*0040*/ 	.byte	0x04, 0x0a
        /*0042*/ 	.short	(.L_164 - .L_163)
	.align		4
.L_163:
        /*0044*/ 	.word	index@(.nv.constant0._ZN7cutlass13device_kernelIN5flash19enable_sm80_to_sm89INS1_16FlashAttnFwdSm80INS1_25CollectiveMainloopFwdSm80ILi4ELi1ELb0EN4cute5tupleIJNS5_1CILi128EEENS7_ILi96EEENS7_ILi64EEEEEELi64ENS_10bfloat16_tEfNS_4arch4Sm80ELb0ELb1ELb1ELb0ELb1ELb0ELb1ELb1EEENS1_21CollectiveEpilogueFwdINS6_IJS8_SA_S9_EEENS6_IJNS7_ILi1EEESI_SI_EEESC_SE_Li128ELb0ELb1ELb1ELb0EEENS1_19SingleTileSchedulerILb0ELb1ELb1ELi128EEEEEEEEEvNT_6ParamsE)
        /*0048*/ 	.short	0x0210
        /*004a*/ 	.short	0x0418


	//----- nvinfo : EIATTR_SW_WAR
	.align		4
.L_164:
        /*004c*/ 	.byte	0x04, 0x36
        /*004e*/ 	.short	(.L_166 - .L_165)
.L_165:
        /*0050*/ 	.word	0x00000008
.L_166:


//--------------------- .nv.info._ZN7cutlass13device_kernelIN5flash19enable_sm80_to_sm89INS1_16FlashAttnFwdSm80INS1_25CollectiveMainloopFwdSm80ILi4ELi1ELb0EN4cute5tupleIJNS5_1CILi128EEENS7_ILi80EEENS7_ILi64EEEEEELi64ENS_10bfloat16_tEfNS_4arch4Sm80ELb0ELb1ELb1ELb1ELb1ELb0ELb1ELb1EEENS1_21CollectiveEpilogueFwdINS6_IJS8_SA_S9_EEENS6_IJNS7_ILi1EEESI_SI_EEESC_SE_Li128ELb1ELb1ELb1ELb0EEENS1_36VarlenDynamicPersistentTileSchedulerILi128ELi80ELi128ELi128ELb1ELb1ELb0ELb1ELb0ELb1EEEEEEEEEvNT_6ParamsE --------------------------
	.section	.nv.info._ZN7cutlass13device_kernelIN5flash19enable_sm80_to_sm89INS1_16FlashAttnFwdSm80INS1_25CollectiveMainloopFwdSm80ILi4ELi1ELb0EN4cute5tupleIJNS5_1CILi128EEENS7_ILi80EEENS7_ILi64EEEEEELi64ENS_10bfloat16_tEfNS_4arch4Sm80ELb0ELb1ELb1ELb1ELb1ELb0ELb1ELb1EEENS1_21CollectiveEpilogueFwdINS6_IJS8_SA_S9_EEENS6_IJNS7_ILi1EEESI_SI_EEESC_SE_Li128ELb1ELb1ELb1ELb0EEENS1_36VarlenDynamicPersistentTileSchedulerILi128ELi80ELi128ELi128ELb1ELb1ELb0ELb1ELb0ELb1EEEEEEEEEvNT_6ParamsE,"",@"SHT_CUDA_INFO"
	.sectionflags	@""
	.align	4


	//----- nvinfo : EIATTR_CUDA_API_VERSION
	.align		4
        /*0000*/ 	.byte	0x04, 0x37
        /*0002*/ 	.short	(.L_168 - .L_167)
.L_167:
        /*0004*/ 	.word	0x00000082


	//----- nvinfo : EIATTR_KPARAM_INFO
	.align		4
.L_168:
        /*0008*/ 	.byte	0x04, 0x17
        /*000a*/ 	.short	(.L_170 - .L_169)
.L_169:
        /*000c*/ 	.word	0x00000000
        /*0010*/ 	.short	0x0000
        /*0012*/ 	.short	0x0000
        /*0014*/ 	.byte	0x00, 0xf0, 0xe1, 0x10


	//----- nvinfo : EIATTR_SPARSE_MMA_MASK
	.align		4
.L_170:
        /*0018*/ 	.byte	0x03, 0x50
        /*001a*/ 	.short	0x0000


	//----- nvinfo : EIATTR_MAXREG_COUNT
	.align		4
        /*001c*/ 	.byte	0x03, 0x1b
        /*001e*/ 	.short	0x00ff


	//----- nvinfo : EIATTR_MERCURY_ISA_VERSION
	.align		4
        /*0020*/ 	.byte	0x03, 0x5f
        /*0022*/ 	.short	0x0101


	//----- nvinfo : EIATTR_EXIT_INSTR_OFFSETS
	.align		4
        /*0024*/ 	.byte	0x04, 0x1c
        /*0026*/ 	.short	(.L_172 - .L_171)


	//   ....[0]....
.L_171:
        /*0028*/ 	.word	0x00000010


	//----- nvinfo : EIATTR_MAX_THREADS
	.align		4
.L_172:
        /*002c*/ 	.byte	0x04, 0x05
        /*002e*/ 	.short	(.L_174 - .L_173)
.L_173:
        /*0030*/ 	.word	0x00000080
        /*0034*/ 	.word	0x00000001
        /*0038*/ 	.word	0x00000001


	//----- nvinfo : EIATTR_CBANK_PARAM_SIZE
	.align		4
.L_174:
        /*003c*/ 	.byte	0x03, 0x19
        /*003e*/ 	.short	0x0438


	//----- nvinfo : EIATTR_PARAM_CBANK
	.align		4
        /*0040*/ 	.byte	0x04, 0x0a
        /*0042*/ 	.short	(.L_176 - .L_175)
	.align		4
.L_175:
        /*0044*/ 	.word	index@(.nv.constant0._ZN7cutlass13device_kernelIN5flash19enable_sm80_to_sm89INS1_16FlashAttnFwdSm80INS1_25CollectiveMainloopFwdSm80ILi4ELi1ELb0EN4cute5tupleIJNS5_1CILi128EEENS7_ILi80EEENS7_ILi64EEEEEELi64ENS_10bfloat16_tEfNS_4arch4Sm80ELb0ELb1ELb1ELb1ELb1ELb0ELb1ELb1EEENS1_21CollectiveEpilogueFwdINS6_IJS8_SA_S9_EEENS6_IJNS7_ILi1EEESI_SI_EEESC_SE_Li128ELb1ELb1ELb1ELb0EEENS1_36VarlenDynamicPersistentTileSchedulerILi128ELi80ELi128ELi128ELb1ELb1ELb0ELb1ELb0ELb1EEEEEEEEEvNT_6ParamsE)
        /*0048*/ 	.short	0x0210
        /*004a*/ 	.short	0x0438


	//----- nvinfo : EIATTR_SW_WAR
	.align		4
.L_176:
        /*004c*/ 	.byte	0x04, 0x36
        /*004e*/ 	.short	(.L_178 - .L_177)
.L_177:
        /*0050*/ 	.word	0x00000008
.L_178:


//--------------------- .nv.info._ZN7cutlass13device_kernelIN5flash19enable_sm80_to_sm89INS1_16FlashAttnFwdSm80INS1_25CollectiveMainloopFwdSm80ILi4ELi1ELb0EN4cute5tupleIJNS5_1CILi128EEENS7_ILi80EEENS7_ILi64EEEEEELi64ENS_10bfloat16_tEfNS_4arch4Sm80ELb0ELb1ELb1ELb1ELb1ELb1ELb1ELb1EEENS1_21CollectiveEpilogueFwdINS6_IJS8_SA_S9_EEENS6_IJNS7_ILi1EEESI_SI_EEESC_SE_Li128ELb1ELb1ELb1ELb0EEENS1_36VarlenDynamicPersistentTileSchedulerILi128ELi80ELi128ELi128ELb1ELb1ELb0ELb1ELb0ELb1EEEEEEEEEvNT_6ParamsE --------------------------
	.section	.nv.info._ZN7cutlass13device_kernelIN5flash19enable_sm80_to_sm89INS1_16FlashAttnFwdSm80INS1_25CollectiveMainloopFwdSm80ILi4ELi1ELb0EN4cute5tupleIJNS5_1CILi128EEENS7_ILi80EEENS7_ILi64EEEEEELi64ENS_10bfloat16_tEfNS_4arch4Sm80ELb0ELb1ELb1ELb1ELb1ELb1ELb1ELb1EEENS1_21CollectiveEpilogueFwdINS6_IJS8_SA_S9_EEENS6_IJNS7_ILi1EEESI_SI_EEESC_SE_Li128ELb1ELb1ELb1ELb0EEENS1_36VarlenDynamicPersistentTileSchedulerILi128ELi80ELi128ELi128ELb1ELb1ELb0ELb1ELb0ELb1EEEEEEEEEvNT_6ParamsE,"",@"SHT_CUDA_INFO"
	.sectionflags	@""
	.align	4


	//----- nvinfo : EIATTR_CUDA_API_VERSION
	.align		4
        /*0000*/ 	.byte	0x04, 0x37
        /*0002*/ 	.short	(.L_180 - .L_179)
.L_179:
        /*0004*/ 	.word	0x00000082


	//----- nvinfo : EIATTR_KPARAM_INFO
	.align		4
.L_180:
        /*0008*/ 	.byte	0x04, 0x17
        /*000a*/ 	.short	(.L_182 - .L_181)
.L_181:
        /*000c*/ 	.word	0x00000000
        /*0010*/ 	.short	0x0000
        /*0012*/ 	.short	0x0000
        /*0014*/ 	.byte	0x00, 0xf0, 0xe1, 0x10


	//----- nvinfo : EIATTR_SPARSE_MMA_MASK
	.align		4
.L_182:
        /*0018*/ 	.byte	0x03, 0x50
        /*001a*/ 	.short	0x0000


	//----- nvinfo : EIATTR_MAXREG_COUNT
	.align		4
        /*001c*/ 	.byte	0x03, 0x1b
        /*001e*/ 	.short	0x00ff


	//----- nvinfo : EIATTR_MERCURY_ISA_VERSION
	.align		4
        /*0020*/ 	.byte	0x03, 0x5f
        /*0022*/ 	.short	0x0101


	//----- nvinfo : EIATTR_EXIT_INSTR_OFFSETS
	.align		4
        /*0024*/ 	.byte	0x04, 0x1c
        /*0026*/ 	.short	(.L_184 - .L_183)


	//   ....[0]....
.L_183:
        /*0028*/ 	.word	0x00000010


	//----- nvinfo : EIATTR_MAX_THREADS
	.align		4
.L_184:
        /*002c*/ 	.byte	0x04, 0x05
        /*002e*/ 	.short	(.L_186 - .L_185)
.L_185:
        /*0030*/ 	.word	0x00000080
        /*0034*/ 	.word	0x00000001
        /*0038*/ 	.word	0x00000001


	//----- nvinfo : EIATTR_CBANK_PARAM_SIZE
	.align		4
.L_186:
        /*003c*/ 	.byte	0x03, 0x19
        /*003e*/ 	.short	0x0438


	//----- nvinfo : EIATTR_PARAM_CBANK
	.align		4
        /*0040*/ 	.byte	0x04, 0x0a
        /*0042*/ 	.short	(.L_188 - .L_187)
	.align		4
.L_187:
        /*0044*/ 	.word	index@(.nv.constant0._ZN7cutlass13device_kernelIN5flash19enable_sm80_to_sm89INS1_16FlashAttnFwdSm80INS1_25CollectiveMainloopFwdSm80ILi4ELi1ELb0EN4cute5tupleIJNS5_1CILi128EEENS7_ILi80EEENS7_ILi64EEEEEELi64ENS_10bfloat16_tEfNS_4arch4Sm80ELb0ELb1ELb1ELb1ELb1ELb1ELb1ELb1EEENS1_21CollectiveEpilogueFwdINS6_IJS8_SA_S9_EEENS6_IJNS7_ILi1EEESI_SI_EEESC_SE_Li128ELb1ELb1ELb1ELb0EEENS1_36VarlenDynamicPersistentTileSchedulerILi128ELi80ELi128ELi128ELb1ELb1ELb0ELb1ELb0ELb1EEEEEEEEEvNT_6ParamsE)
        /*0048*/ 	.short	0x0210
        /*004a*/ 	.short	0x0438


	//----- nvinfo : EIATTR_SW_WAR
	.align		4
.L_188:
        /*004c*/ 	.byte	0x04, 0x36
        /*004e*/ 	.short	(.L_190 - .L_189)
.L_189:
        /*0050*/ 	.word	0x00000008
.L_190:


//--------------------- .nv.info._ZN7cutlass13device_kernelIN5flash19enable_sm80_to_sm89INS1_16FlashAttnFwdSm80INS1_25CollectiveMainloopFwdSm80ILi4ELi1ELb0EN4cute5tupleIJNS5_1CILi128EEENS7_ILi112EEENS7_ILi64EEEEEELi64ENS_10bfloat16_tEfNS_4arch4Sm80ELb1ELb0ELb1ELb0ELb1ELb0ELb1ELb1EEENS1_21CollectiveEpilogueFwdINS6_IJS8_SA_S9_EEENS6_IJNS7_ILi1EEESI_SI_EEESC_SE_Li128ELb0ELb1ELb1ELb0EEENS1_30DynamicPersistentTileSchedulerILi128ELi128ELb1ELb1ELb0EEEEEEEEEvNT_6ParamsE --------------------------
	.section	.nv.info._ZN7cutlass13device_kernelIN5flash19enable_sm80_to_sm89INS1_16FlashAttnFwdSm80INS1_25CollectiveMainloopFwdSm80ILi4ELi1ELb0EN4cute5tupleIJNS5_1CILi128EEENS7_ILi112EEENS7_ILi64EEEEEELi64ENS_10bfloat16_tEfNS_4arch4Sm80ELb1ELb0ELb1ELb0ELb1ELb0ELb1ELb1EEENS1_21CollectiveEpilogueFwdINS6_IJS8_SA_S9_EEENS6_IJNS7_ILi1EEESI_SI_EEESC_SE_Li128ELb0ELb1ELb1ELb0EEENS1_30DynamicPersistentTileSchedulerILi128ELi128ELb1ELb1ELb0EEEEEEEEEvNT_6ParamsE,"",@"SHT_CUDA_INFO"
	.sectionflags	@""
	.align	4


	//----- nvinfo : EIATTR_CUDA_API_VERSION
	.align		4
        /*0000*/ 	.byte	0x04, 0x37
        /*0002*/ 	.short	(.L_192 - .L_191)
.L_191:
        /*0004*/ 	.word	0x00000082


	//----- nvinfo : EIATTR_KPARAM_INFO
	.align		4
.L_192:
        /*0008*/ 	.byte	0x04, 0x17
        /*000a*/ 	.short	(.L_194 - .L_193)
.L_193:
        /*000c*/ 	.word	0x00000000
        /*0010*/ 	.short	0x0000
        /*0012*/ 	.short	0x0000
        /*0014*/ 	.byte	0x00, 0xf0, 0xa1, 0x10


	//----- nvinfo : EIATTR_SPARSE_MMA_MASK
	.align		4
.L_194:
        /*0018*/ 	.byte	0x03, 0x50
        /*001a*/ 	.short	0x0000


	//----- nvinfo : EIATTR_MAXREG_COUNT
	.align		4
        /*001c*/ 	.byte	0x03, 0x1b
        /*001e*/ 	.short	0x00ff


	//----- nvinfo : EIATTR_MERCURY_ISA_VERSION
	.align		4
        /*0020*/ 	.byte	0x03, 0x5f
        /*0022*/ 	.short	0x0101


	//----- nvinfo : EIATTR_EXIT_INSTR_OFFSETS
	.align		4
        /*0024*/ 	.byte	0x04, 0x1c
        /*0026*/ 	.short	(.L_196 - .L_195)


	//   ....[0]....
.L_195:
        /*0028*/ 	.word	0x00000010


	//----- nvinfo : EIATTR_MAX_THREADS
	.align		4
.L_196:
        /*002c*/ 	.byte	0x04, 0x05
        /*002e*/ 	.short	(.L_198 - .L_197)
.L_197:
        /*0030*/ 	.word	0x00000080
        /*0034*/ 	.word	0x00000001
        /*0038*/ 	.word	0x00000001


	//----- nvinfo : EIATTR_CBANK_PARAM_SIZE
	.align		4
.L_198:
        /*003c*/ 	.byte	0x03, 0x19
        /*003e*/ 	.short	0x0428


	//----- nvinfo : EIATTR_PARAM_CBANK
	.align		4
        /*0040*/ 	.byte	0x04, 0x0a
        /*0042*/ 	.short	(.L_200 - .L_199)
	.align		4
.L_199:
        /*0044*/ 	.word	index@(.nv.constant0._ZN7cutlass13device_kernelIN5flash19enable_sm80_to_sm89INS1_16FlashAttnFwdSm80INS1_25CollectiveMainloopFwdSm80ILi4ELi1ELb0EN4cute5tupleIJNS5_1CILi128EEENS7_ILi112EEENS7_ILi64EEEEEELi64ENS_10bfloat16_tEfNS_4arch4Sm80ELb1ELb0ELb1ELb0ELb1ELb0ELb1ELb1EEENS1_21CollectiveEpilogueFwdINS6_IJS8_SA_S9_EEENS6_IJNS7_ILi1EEESI_SI_EEESC_SE_Li128ELb0ELb1ELb1ELb0EEENS1_30DynamicPersistentTileSchedulerILi128ELi128ELb1ELb1ELb0EEEEEEEEEvNT_6ParamsE)
        /*0048*/ 	.short	0x0210
        /*004a*/ 	.short	0x0428


	//----- nvinfo : EIATTR_SW_WAR
	.align		4
.L_200:
        /*004c*/ 	.byte	0x04, 0x36
        /*004e*/ 	.short	(.L_202 - .L_201)
.L_201:
        /*0050*/ 	.word	0x00000008
.L_202:


//--------------------- .nv.info._ZN7cutlass13device_kernelIN5flash19enable_sm80_to_sm89INS1_16FlashAttnFwdSm80INS1_25CollectiveMainloopFwdSm80ILi4ELi1ELb0EN4cute5tupleIJNS5_1CILi128EEENS7_ILi80EEENS7_ILi64EEEEEELi64ENS_10bfloat16_tEfNS_4arch4Sm80ELb1ELb0ELb1ELb1ELb1ELb0ELb1ELb1EEENS1_21CollectiveEpilogueFwdINS6_IJS8_SA_S9_EEENS6_IJNS7_ILi1EEESI_SI_EEESC_SE_Li128ELb1ELb1ELb1ELb0EEENS1_36VarlenDynamicPersistentTileSchedulerILi128ELi80ELi128ELi128ELb1ELb1ELb0ELb1ELb1ELb1EEEEEEEEEvNT_6ParamsE --------------------------
	.section	.nv.info._ZN7cutlass13device_kernelIN5flash19enable_sm80_to_sm89INS1_16FlashAttnFwdSm80INS1_25CollectiveMainloopFwdSm80ILi4ELi1ELb0EN4cute5tupleIJNS5_1CILi128EEENS7_ILi80EEENS7_ILi64EEEEEELi64ENS_10bfloat16_tEfNS_4arch4Sm80ELb1ELb0ELb1ELb1ELb1ELb0ELb1ELb1EEENS1_21CollectiveEpilogueFwdINS6_IJS8_SA_S9_EEENS6_IJNS7_ILi1EEESI_SI_EEESC_SE_Li128ELb1ELb1ELb1ELb0EEENS1_36VarlenDynamicPersistentTileSchedulerILi128ELi80ELi128ELi128ELb1ELb1ELb0ELb1ELb1ELb1EEEEEEEEEvNT_6ParamsE,"",@"SHT_CUDA_INFO"
	.sectionflags	@""
	.align	4


	//----- nvinfo : EIATTR_CUDA_API_VERSION
	.align		4
        /*0000*/ 	.byte	0x04, 0x37
        /*0002*/ 	.short	(.L_204 - .L_203)
.L_203:
        /*0004*/ 	.word	0x00000082


	//----- nvinfo : EIATTR_KPARAM_INFO
	.align		4
.L_204:
        /*0008*/ 	.byte	0x04, 0x17
        /*000a*/ 	.short	(.L_206 - .L_205)
.L_205:
        /*000c*/ 	.word	0x00000000
        /*0010*/ 	.short	0x0000
        /*0012*/ 	.short	0x0000
        /*0014*/ 	.byte	0x00, 0xf0, 0xe1, 0x10


	//----- nvinfo : EIATTR_SPARSE_MMA_MASK
	.align		4
.L_206:
        /*0018*/ 	.byte	0x03, 0x50
        /*001a*/ 	.short	0x0000


	//----- nvinfo : EIATTR_MAXREG_COUNT
	.align		4
        /*001c*/ 	.byte	0x03, 0x1b
        /*001e*/ 	.short	0x00ff


	//----- nvinfo : EIATTR_MERCURY_ISA_VERSION
	.align		4
        /*0020*/ 	.byte	0x03, 0x5f
        /*0022*/ 	.short	0x0101


	//----- nvinfo : EIATTR_EXIT_INSTR_OFFSETS
	.align		4
        /*0024*/ 	.byte	0x04, 0x1c
        /*0026*/ 	.short	(.L_208 - .L_207)


	//   ....[0]....
.L_207:
        /*0028*/ 	.word	0x00000010


	//----- nvinfo : EIATTR_MAX_THREADS
	.align		4
.L_208:
        /*002c*/ 	.byte	0x04, 0x05
        /*002e*/ 	.short	(.L_210 - .L_209)
.L_209:
        /*0030*/ 	.word	0x00000080
        /*0034*/ 	.word	0x00000001
        /*0038*/ 	.word	0x00000001


	//----- nvinfo : EIATTR_CBANK_PARAM_SIZE
	.align		4
.L_210:
        /*003c*/ 	.byte	0x03, 0x19
        /*003e*/ 	.short	0x0438


	//----- nvinfo : EIATTR_PARAM_CBANK
	.align		4
        /*0040*/ 	.byte	0x04, 0x0a
        /*0042*/ 	.short	(.L_212 - .L_211)
	.align		4
.L_211:
        /*0044*/ 	.word	index@(.nv.constant0._ZN7cutlass13device_kernelIN5flash19enable_sm80_to_sm89INS1_16FlashAttnFwdSm80INS1_25CollectiveMainloopFwdSm80ILi4ELi1ELb0EN4cute5tupleIJNS5_1CILi128EEENS7_ILi80EEENS7_ILi64EEEEEELi64ENS_10bfloat16_tEfNS_4arch4Sm80ELb1ELb0ELb1ELb1ELb1ELb0ELb1ELb1EEENS1_21CollectiveEpilogueFwdINS6_IJS8_SA_S9_EEENS6_IJNS7_ILi1EEESI_SI_EEESC_SE_Li128ELb1ELb1ELb1ELb0EEENS1_36VarlenDynamicPersistentTileSchedulerILi128ELi80ELi128ELi128ELb1ELb1ELb0ELb1ELb1ELb1EEEEEEEEEvNT_6ParamsE)
        /*0048*/ 	.short	0x0210
        /*004a*/ 	.short	0x0438


	//----- nvinfo : EIATTR_SW_WAR
	.align		4
.L_212:
        /*004c*/ 	.byte	0x04, 0x36
        /*004e*/ 	.short	(.L_214 - .L_213)
.L_213:
        /*0050*/ 	.word	0x00000008
.L_214:


//--------------------- .nv.info._ZN7cutlass13device_kernelIN5flash19enable_sm80_to_sm89INS1_16FlashAttnFwdSm80INS1_25CollectiveMainloopFwdSm80ILi4ELi1ELb0EN4cute5tupleIJNS5_1CILi128EEENS7_ILi80EEENS7_ILi64EEEEEELi64ENS_10bfloat16_tEfNS_4arch4Sm80ELb1ELb0ELb1ELb1ELb1ELb1ELb1ELb1EEENS1_21CollectiveEpilogueFwdINS6_IJS8_SA_S9_EEENS6_IJNS7_ILi1EEESI_SI_EEESC_SE_Li128ELb1ELb1ELb1ELb0EEENS1_36VarlenDynamicPersistentTileSchedulerILi128ELi80ELi128ELi128ELb1ELb1ELb0ELb1ELb1ELb1EEEEEEEEEvNT_6ParamsE --------------------------
	.section	.nv.info._ZN7cutlass13device_kernelIN5flash19enable_sm80_to_sm89INS1_16FlashAttnFwdSm80INS1_25CollectiveMainloopFwdSm80ILi4ELi1ELb0EN4cute5tupleIJNS5_1CILi128EEENS7_ILi80EEENS7_ILi64EEEEEELi64ENS_10bfloat16_tEfNS_4arch4Sm80ELb1ELb0ELb1ELb1ELb1ELb1ELb1ELb1EEENS1_21CollectiveEpilogueFwdINS6_IJS8_SA_S9_EEENS6_IJNS7_ILi1EEESI_SI_EEESC_SE_Li128ELb1ELb1ELb1ELb0EEENS1_36VarlenDynamicPersistentTileSchedulerILi128ELi80ELi128ELi128ELb1ELb1ELb0ELb1ELb1ELb1EEEEEEEEEvNT_6ParamsE,"",@"SHT_CUDA_INFO"
	.sectionflags	@""
	.align	4


	//----- nvinfo : EIATTR_CUDA_API_VERSION
	.align		4
        /*0000*/ 	.byte	0x04, 0x37
        /*0002*/ 	.short	(.L_216 - .L_215)
.L_215:
        /*0004*/ 	.word	0x00000082


	//----- nvinfo : EIATTR_KPARAM_INFO
	.align		4
.L_216:
        /*0008*/ 	.byte	0x04, 0x17
        /*000a*/ 	.short	(.L_218 - .L_217)
.L_217:
        /*000c*/ 	.word	0x00000000
        /*0010*/ 	.short	0x0000
        /*0012*/ 	.short	0x0000
        /*0014*/ 	.byte	0x00, 0xf0, 0xe1, 0x10


	//----- nvinfo : EIATTR_SPARSE_MMA_MASK
	.align		4
.L_218:
        /*0018*/ 	.byte	0x03, 0x50
        /*001a*/ 	.short	0x0000


	//----- nvinfo : EIATTR_MAXREG_COUNT
	.align		4
        /*001c*/ 	.byte	0x03, 0x1b
        /*001e*/ 	.short	0x00ff


	//----- nvinfo : EIATTR_MERCURY_ISA_VERSION
	.align		4
        /*0020*/ 	.byte	0x03, 0x5f
        /*0022*/ 	.short	0x0101


	//----- nvinfo : EIATTR_EXIT_INSTR_OFFSETS
	.align		4
        /*0024*/ 	.byte	0x04, 0x1c
        /*0026*/ 	.short	(.L_220 - .L_219)


	//   ....[0]....
.L_219:
        /*0028*/ 	.word	0x00000010


	//----- nvinfo : EIATTR_MAX_THREADS
	.align		4
.L_220:
        /*002c*/ 	.byte	0x04, 0x05
        /*002e*/ 	.short	(.L_222 - .L_221)
.L_221:
        /*0030*/ 	.word	0x00000080
        /*0034*/ 	.word	0x00000001
        /*0038*/ 	.word	0x00000001


	//----- nvinfo : EIATTR_CBANK_PARAM_SIZE
	.align		4
.L_222:
        /*003c*/ 	.byte	0x03, 0x19
        /*003e*/ 	.short	0x0438


	//----- nvinfo : EIATTR_PARAM_CBANK
	.align		4
        /*0040*/ 	.byte	0x04, 0x0a
        /*0042*/ 	.short	(.L_224 - .L_223)
	.align		4
.L_223:
        /*0044*/ 	.word	index@(.nv.constant0._ZN7cutlass13device_kernelIN5flash19enable_sm80_to_sm89INS1_16FlashAttnFwdSm80INS1_25CollectiveMainloopFwdSm80ILi4ELi1ELb0EN4cute5tupleIJNS5_1CILi128EEENS7_ILi80EEENS7_ILi64EEEEEELi64ENS_10bfloat16_tEfNS_4arch4Sm80ELb1ELb0ELb1ELb1ELb1ELb1ELb1ELb1EEENS1_21CollectiveEpilogueFwdINS6_IJS8_SA_S9_EEENS6_IJNS7_ILi1EEESI_SI_EEESC_SE_Li128ELb1ELb1ELb1ELb0EEENS1_36VarlenDynamicPersistentTileSchedulerILi128ELi80ELi128ELi128ELb1ELb1ELb0ELb1ELb1ELb1EEEEEEEEEvNT_6ParamsE)
        /*0048*/ 	.short	0x0210
        /*004a*/ 	.short	0x0438


	//----- nvinfo : EIATTR_SW_WAR
	.align		4
.L_224:
        /*004c*/ 	.byte	0x04, 0x36
        /*004e*/ 	.short	(.L_226 - .L_225)
.L_225:
        /*0050*/ 	.word	0x00000008
.L_226:


//--------------------- .nv.info._ZN7cutlass13device_kernelIN5flash19enable_sm80_to_sm89INS1_16FlashAttnFwdSm80INS1_25CollectiveMainloopFwdSm80ILi4ELi1ELb0EN4cute5tupleIJNS5_1CILi128EEENS7_ILi112EEENS7_ILi64EEEEEELi64ENS_10bfloat16_tEfNS_4arch4Sm80ELb0ELb0ELb0ELb0ELb1ELb0ELb1ELb1EEENS1_21CollectiveEpilogueFwdINS6_IJS8_SA_S9_EEENS6_IJNS7_ILi1EEESI_SI_EEESC_SE_Li128ELb0ELb1ELb1ELb0EEENS1_19SingleTileSchedulerILb0ELb1ELb1ELi128EEEEEEEEEvNT_6ParamsE --------------------------
	.section	.nv.info._ZN7cutlass13device_kernelIN5flash19enable_sm80_to_sm89INS1_16FlashAttnFwdSm80INS1_25CollectiveMainloopFwdSm80ILi4ELi1ELb0EN4cute5tupleIJNS5_1CILi128EEENS7_ILi112EEENS7_ILi64EEEEEELi64ENS_10bfloat16_tEfNS_4arch4Sm80ELb0ELb0ELb0ELb0ELb1ELb0ELb1ELb1EEENS1_21CollectiveEpilogueFwdINS6_IJS8_SA_S9_EEENS6_IJNS7_ILi1EEESI_SI_EEESC_SE_Li128ELb0ELb1ELb1ELb0EEENS1_19SingleTileSchedulerILb0ELb1ELb1ELi128EEEEEEEEEvNT_6ParamsE,"",@"SHT_CUDA_INFO"
	.sectionflags	@""
	.align	4


	//----- nvinfo : EIATTR_CUDA_API_VERSION
	.align		4
        /*0000*/ 	.byte	0x04, 0x37
        /*0002*/ 	.short	(.L_228 - .L_227)
.L_227:
        /*0004*/ 	.word	0x00000082


	//----- nvinfo : EIATTR_KPARAM_INFO
	.align		4
.L_228:
        /*0008*/ 	.byte	0x04, 0x17
        /*000a*/ 	.short	(.L_230 - .L_229)
.L_229:
        /*000c*/ 	.word	0x00000000
        /*0010*/ 	.short	0x0000
        /*0012*/ 	.short	0x0000
        /*0014*/ 	.byte	0x00, 0xf0, 0x61, 0x10


	//----- nvinfo : EIATTR_SPARSE_MMA_MASK
	.align		4
.L_230:
        /*0018*/ 	.byte	0x03, 0x50
        /*001a*/ 	.short	0x0000


	//----- nvinfo : EIATTR_MAXREG_COUNT
	.align		4
        /*001c*/ 	.byte	0x03, 0x1b
        /*001e*/ 	.short	0x00ff


	//----- nvinfo : EIATTR_MERCURY_ISA_VERSION
	.align		4
        /*0020*/ 	.byte	0x03, 0x5f
        /*0022*/ 	.short	0x0101


	//----- nvinfo : EIATTR_EXIT_INSTR_OFFSETS
	.align		4
        /*0024*/ 	.byte	0x04, 0x1c
        /*0026*/ 	.short	(.L_232 - .L_231)


	//   ....[0]....
.L_231:
        /*0028*/ 	.word	0x00000010


	//----- nvinfo : EIATTR_MAX_THREADS
	.align		4
.L_232:
        /*002c*/ 	.byte	0x04, 0x05
        /*002e*/ 	.short	(.L_234 - .L_233)
.L_233:
        /*0030*/ 	.word	0x00000080
        /*0034*/ 	.word	0x00000001
        /*0038*/ 	.word	0x00000001


	//----- nvinfo : EIATTR_CBANK_PARAM_SIZE
	.align		4
.L_234:
        /*003c*/ 	.byte	0x03, 0x19
        /*003e*/ 	.short	0x0418


	//----- nvinfo : EIATTR_PARAM_CBANK
	.align		4
        /*0040*/ 	.byte	0x04, 0x0a
        /*0042*/ 	.short	(.L_236 - .L_235)
	.align		4
.L_235:
        /*0044*/ 	.word	index@(.nv.constant0._ZN7cutlass13device_kernelIN5flash19enable_sm80_to_sm89INS1_16FlashAttnFwdSm80INS1_25CollectiveMainloopFwdSm80ILi4ELi1ELb0EN4cute5tupleIJNS5_1CILi128EEENS7_ILi112EEENS7_ILi64EEEEEELi64ENS_10bfloat16_tEfNS_4arch4Sm80ELb0ELb0ELb0ELb0ELb1ELb0ELb1ELb1EEENS1_21CollectiveEpilogueFwdINS6_IJS8_SA_S9_EEENS6_IJNS7_ILi1EEESI_SI_EEESC_SE_Li128ELb0ELb1ELb1ELb0EEENS1_19SingleTileSchedulerILb0ELb1ELb1ELi128EEEEEEEEEvNT_6ParamsE)
        /*0048*/ 	.short	0x0210
        /*004a*/ 	.short	0x0418


	//----- nvinfo : EIATTR_SW_WAR
	.align		4
.L_236:
        /*004c*/ 	.byte	0x04, 0x36
        /*004e*/ 	.short	(.L_238 - .L_237)
.L_237:
        /*0050*/ 	.word	0x00000008
.L_238:


//--------------------- .nv.info._ZN7cutlass13device_kernelIN5flash19enable_sm80_to_sm89INS1_16FlashAttnFwdSm80INS1_25CollectiveMainloopFwdSm80ILi4ELi1ELb0EN4cute5tupleIJNS5_1CILi128EEENS7_ILi80EEENS7_ILi64EEEEEELi64ENS_10bfloat16_tEfNS_4arch4Sm80ELb0ELb0ELb0ELb1ELb1ELb0ELb1ELb1EEENS1_21CollectiveEpilogueFwdINS6_IJS8_SA_S9_EEENS6_IJNS7_ILi1EEESI_SI_EEESC_SE_Li128ELb1ELb1ELb1ELb0EEENS1_36VarlenDynamicPersistentTileSchedulerILi128ELi80ELi128ELi128ELb1ELb1ELb0ELb0ELb1ELb1EEEEEEEEEvNT_6ParamsE --------------------------
	.section	.nv.info._ZN7cutlass13device_kernelIN5flash19enable_sm80_to_sm89INS1_16FlashAttnFwdSm80INS1_25CollectiveMainloopFwdSm80ILi4ELi1ELb0EN4cute5tupleIJNS5_1CILi128EEENS7_ILi80EEENS7_ILi64EEEEEELi64ENS_10bfloat16_tEfNS_4arch4Sm80ELb0ELb0ELb0ELb1ELb1ELb0ELb1ELb1EEENS1_21CollectiveEpilogueFwdINS6_IJS8_SA_S9_EEENS6_IJNS7_ILi1EEESI_SI_EEESC_SE_Li128ELb1ELb1ELb1ELb0EEENS1_36VarlenDynamicPersistentTileSchedulerILi128ELi80ELi128ELi128ELb1ELb1ELb0ELb0ELb1ELb1EEEEEEEEEvNT_6ParamsE,"",@"SHT_CUDA_INFO"
	.sectionflags	@""
	.align	4


	//----- nvinfo : EIATTR_CUDA_API_VERSION
	.align		4
        /*0000*/ 	.byte	0x04, 0x37
        /*0002*/ 	.short	(.L_240 - .L_239)
.L_239:
        /*0004*/ 	.word	0x00000082


	//----- nvinfo : EIATTR_KPARAM_INFO
	.align		4
.L_240:
        /*0008*/ 	.byte	0x04, 0x17
        /*000a*/ 	.short	(.L_242 - .L_241)
.L_241:
        /*000c*/ 	.word	0x00000000
        /*0010*/ 	.short	0x0000
        /*0012*/ 	.short	0x0000
        /*0014*/ 	.byte	0x00, 0xf0, 0xe1, 0x10


	//----- nvinfo : EIATTR_SPARSE_MMA_MASK
	.align		4
.L_242:
        /*0018*/ 	.byte	0x03, 0x50
        /*001a*/ 	.short	0x0000


	//----- nvinfo : EIATTR_MAXREG_COUNT
	.align		4
        /*001c*/ 	.byte	0x03, 0x1b
        /*001e*/ 	.short	0x00ff


	//----- nvinfo : EIATTR_MERCURY_ISA_VERSION
	.align		4
        /*0020*/ 	.byte	0x03, 0x5f
        /*0022*/ 	.short	0x0101


	//----- nvinfo : EIATTR_EXIT_INSTR_OFFSETS
	.align		4
        /*0024*/ 	.byte	0x04, 0x1c
        /*0026*/ 	.short	(.L_244 - .L_243)


	//   ....[0]....
.L_243:
        /*0028*/ 	.word	0x00000010


	//----- nvinfo : EIATTR_MAX_THREADS
	.align		4
.L_244:
        /*002c*/ 	.byte	0x04, 0x05
        /*002e*/ 	.short	(.L_246 - .L_245)
.L_245:
        /*0030*/ 	.word	0x00000080
        /*0034*/ 	.word	0x00000001
        /*0038*/ 	.word	0x00000001


	//----- nvinfo : EIATTR_CBANK_PARAM_SIZE
	.align		4
.L_246:
        /*003c*/ 	.byte	0x03, 0x19
        /*003e*/ 	.short	0x0438


	//----- nvinfo : EIATTR_PARAM_CBANK
	.align		4
        /*0040*/ 	.byte	0x04, 0x0a
        /*0042*/ 	.short	(.L_248 - .L_247)
	.align		4
.L_247:
        /*0044*/ 	.word	index@(.nv.constant0._ZN7cutlass13device_kernelIN5flash19enable_sm80_to_sm89INS1_16FlashAttnFwdSm80INS1_25CollectiveMainloopFwdSm80ILi4ELi1ELb0EN4cute5tupleIJNS5_1CILi128EEENS7_ILi80EEENS7_ILi64EEEEEELi64ENS_10bfloat16_tEfNS_4arch4Sm80ELb0ELb0ELb0ELb1ELb1ELb0ELb1ELb1EEENS1_21CollectiveEpilogueFwdINS6_IJS8_SA_S9_EEENS6_IJNS7_ILi1EEESI_SI_EEESC_SE_Li128ELb1ELb1ELb1ELb0EEENS1_36VarlenDynamicPersistentTileSchedulerILi128ELi80ELi128ELi128ELb1ELb1ELb0ELb0ELb1ELb1EEEEEEEEEvNT_6ParamsE)
        /*0048*/ 	.short	0x0210
        /*004a*/ 	.short	0x0438


	//----- nvinfo : EIATTR_SW_WAR
	.align		4
.L_248:
        /*004c*/ 	.byte	0x04, 0x36
        /*004e*/ 	.short	(.L_250 - .L_249)
.L_249:
        /*0050*/ 	.word	0x00000008
.L_250:


//--------------------- .nv.info._ZN7cutlass13device_kernelIN5flash19enable_sm80_to_sm89INS1_16FlashAttnFwdSm80INS1_25CollectiveMainloopFwdSm80ILi4ELi1ELb0EN4cute5tupleIJNS5_1CILi128EEENS7_ILi80EEENS7_ILi64EEEEEELi64ENS_10bfloat16_tEfNS_4arch4Sm80ELb0ELb0ELb0ELb1ELb1ELb1ELb1ELb1EEENS1_21CollectiveEpilogueFwdINS6_IJS8_SA_S9_EEENS6_IJNS7_ILi1EEESI_SI_EEESC_SE_Li128ELb1ELb1ELb1ELb0EEENS1_36VarlenDynamicPersistentTileSchedulerILi128ELi80ELi128ELi128ELb1ELb1ELb0ELb0ELb1ELb1EEEEEEEEEvNT_6ParamsE --------------------------
	.section	.nv.info._ZN7cutlass13device_kernelIN5flash19enable_sm80_to_sm89INS1_16FlashAttnFwdSm80INS1_25CollectiveMainloopFwdSm80ILi4ELi1ELb0EN4cute5tupleIJNS5_1CILi128EEENS7_ILi80EEENS7_ILi64EEEEEELi64ENS_10bfloat16_tEfNS_4arch4Sm80ELb0ELb0ELb0ELb1ELb1ELb1ELb1ELb1EEENS1_21CollectiveEpilogueFwdINS6_IJS8_SA_S9_EEENS6_IJNS7_ILi1EEESI_SI_EEESC_SE_Li128ELb1ELb1ELb1ELb0EEENS1_36VarlenDynamicPersistentTileSchedulerILi128ELi80ELi128ELi128ELb1ELb1ELb0ELb0ELb1ELb1EEEEEEEEEvNT_6ParamsE,"",@"SHT_CUDA_INFO"
	.sectionflags	@""
	.align	4


	//----- nvinfo : EIATTR_CUDA_API_VERSION
	.align		4
        /*0000*/ 	.byte	0x04, 0x37
        /*0002*/ 	.short	(.L_252 - .L_251)
.L_251:
        /*0004*/ 	.word	0x00000082


	//----- nvinfo : EIATTR_KPARAM_INFO
	.align		4
.L_252:
        /*0008*/ 	.byte	0x04, 0x17
        /*000a*/ 	.short	(.L_254 - .L_253)
.L_253:
        /*000c*/ 	.word	0x00000000
        /*0010*/ 	.short	0x0000
        /*0012*/ 	.short	0x0000
        /*0014*/ 	.byte	0x00, 0xf0, 0xe1, 0x10


	//----- nvinfo : EIATTR_SPARSE_MMA_MASK
	.align		4
.L_254:
        /*0018*/ 	.byte	0x03, 0x50
        /*001a*/ 	.short	0x0000


	//----- nvinfo : EIATTR_MAXREG_COUNT
	.align		4
        /*001c*/ 	.byte	0x03, 0x1b
        /*001e*/ 	.short	0x00ff


	//----- nvinfo : EIATTR_MERCURY_ISA_VERSION
	.align		4
        /*0020*/ 	.byte	0x03, 0x5f
        /*0022*/ 	.short	0x0101


	//----- nvinfo : EIATTR_EXIT_INSTR_OFFSETS
	.align		4
        /*0024*/ 	.byte	0x04, 0x1c
        /*0026*/ 	.short	(.L_256 - .L_255)


	//   ....[0]....
.L_255:
        /*0028*/ 	.word	0x00000010


	//----- nvinfo : EIATTR_MAX_THREADS
	.align		4
.L_256:
        /*002c*/ 	.byte	0x04, 0x05
        /*002e*/ 	.short	(.L_258 - .L_257)
.L_257:
        /*0030*/ 	.word	0x00000080
        /*0034*/ 	.word	0x00000001
        /*0038*/ 	.word	0x00000001


	//----- nvinfo : EIATTR_CBANK_PARAM_SIZE
	.align		4
.L_258:
        /*003c*/ 	.byte	0x03, 0x19
        /*003e*/ 	.short	0x0438


	//----- nvinfo : EIATTR_PARAM_CBANK
	.align		4
        /*0040*/ 	.byte	0x04, 0x0a
        /*0042*/ 	.short	(.L_260 - .L_259)
	.align		4
.L_259:
        /*0044*/ 	.word	index@(.nv.constant0._ZN7cutlass13device_kernelIN5flash19enable_sm80_to_sm89INS1_16FlashAttnFwdSm80INS1_25CollectiveMainloopFwdSm80ILi4ELi1ELb0EN4cute5tupleIJNS5_1CILi128EEENS7_ILi80EEENS7_ILi64EEEEEELi64ENS_10bfloat16_tEfNS_4arch4Sm80ELb0ELb0ELb0ELb1ELb1ELb1ELb1ELb1EEENS1_21CollectiveEpilogueFwdINS6_IJS8_SA_S9_EEENS6_IJNS7_ILi1EEESI_SI_EEESC_SE_Li128ELb1ELb1ELb1ELb0EEENS1_36VarlenDynamicPersistentTileSchedulerILi128ELi80ELi128ELi128ELb1ELb1ELb0ELb0ELb1ELb1EEEEEEEEEvNT_6ParamsE)
        /*0048*/ 	.short	0x0210
        /*004a*/ 	.short	0x0438


	//----- nvinfo : EIATTR_SW_WAR
	.align		4
.L_260:
        /*004c*/ 	.byte	0x04, 0x36
        /*004e*/ 	.short	(.L_262 - .L_261)
.L_261:
        /*0050*/ 	.word	0x00000008
.L_262:


//--------------------- .nv.info._ZN7cutlass13device_kernelIN5flash19enable_sm80_to_sm89INS1_16FlashAttnFwdSm80INS1_25CollectiveMainloopFwdSm80ILi4ELi1ELb0EN4cute5tupleIJNS5_1CILi128EEENS7_ILi96EEENS7_ILi64EEEEEELi64ENS_10bfloat16_tEfNS_4arch4Sm80ELb0ELb1ELb0ELb0ELb1ELb0ELb1ELb1EEENS1_21CollectiveEpilogueFwdINS6_IJS8_SA_S9_EEENS6_IJNS7_ILi1EEESI_SI_EEESC_SE_Li128ELb0ELb1ELb1ELb0EEENS1_19SingleTileSchedulerILb0ELb1ELb1ELi128EEEEEEEEEvNT_6ParamsE --------------------------
	.section	.nv.info._ZN7cutlass13device_kernelIN5flash19enable_sm80_to_sm89INS1_16FlashAttnFwdSm80INS1_25CollectiveMainloopFwdSm80ILi4ELi1ELb0EN4cute5tupleIJNS5_1CILi128EEENS7_ILi96EEENS7_ILi64EEEEEELi64ENS_10bfloat16_tEfNS_4arch4Sm80ELb0ELb1ELb0ELb0ELb1ELb0ELb1ELb1EEENS1_21CollectiveEpilogueFwdINS6_IJS8_SA_S9_EEENS6_IJNS7_ILi1EEESI_SI_EEESC_SE_Li128ELb0ELb1ELb1ELb0EEENS1_19SingleTileSchedulerILb0ELb1ELb1ELi128EEEEEEEEEvNT_6ParamsE,"",@"SHT_CUDA_INFO"
	.sectionflags	@""
	.align	4


	//----- nvinfo : EIATTR_CUDA_API_VERSION
	.align		4
        /*0000*/ 	.byte	0x04, 0x37
        /*0002*/ 	.short	(.L_264 - .L_263)
.L_263:
        /*0004*/ 	.word	0x00000082


	//----- nvinfo : EIATTR_KPARAM_INFO
	.align		4
.L_264:
        /*0008*/ 	.byte	0x04, 0x17
        /*000a*/ 	.short	(.L_266 - .L_265)
.L_265:
        /*000c*/ 	.word	0x00000000
        /*0010*/ 	.short	0x0000
        /*0012*/ 	.short	0x0000
        /*0014*/ 	.byte	0x00, 0xf0, 0x61, 0x10


	//----- nvinfo : EIATTR_SPARSE_MMA_MASK
	.align		4
.L_266:
        /*0018*/ 	.byte	0x03, 0x50
        /*001a*/ 	.short	0x0000


	//----- nvinfo : EIATTR_MAXREG_COUNT
	.align		4
        /*001c*/ 	.byte	0x03, 0x1b
        /*001e*/ 	.short	0x00ff


	//----- nvinfo : EIATTR_MERCURY_ISA_VERSION
	.align		4
        /*0020*/ 	.byte	0x03, 0x5f
        /*0022*/ 	.short	0x0101


	//----- nvinfo : EIATTR_EXIT_INSTR_OFFSETS
	.align		4
        /*0024*/ 	.byte	0x04, 0x1c
        /*0026*/ 	.short	(.L_268 - .L_267)


	//   ....[0]....
.L_267:
        /*0028*/ 	.word	0x00000010


	//----- nvinfo : EIATTR_MAX_THREADS
	.align		4
.L_268:
        /*002c*/ 	.byte	0x04, 0x05
        /*002e*/ 	.short	(.L_270 - .L_269)
.L_269:
        /*0030*/ 	.word	0x00000080
        /*0034*/ 	.word	0x00000001
        /*0038*/ 	.word	0x00000001


	//----- nvinfo : EIATTR_CBANK_PARAM_SIZE
	.align		4
.L_270:
        /*003c*/ 	.byte	0x03, 0x19
        /*003e*/ 	.short	0x0418


	//----- nvinfo : EIATTR_PARAM_CBANK
	.align		4
        /*0040*/ 	.byte	0x04, 0x0a
        /*0042*/ 	.short	(.L_272 - .L_271)
	.align		4
.L_271:
        /*0044*/ 	.word	index@(.nv.constant0._ZN7cutlass13device_kernelIN5flash19enable_sm80_to_sm89INS1_16FlashAttnFwdSm80INS1_25CollectiveMainloopFwdSm80ILi4ELi1ELb0EN4cute5tupleIJNS5_1CILi128EEENS7_ILi96EEENS7_ILi64EEEEEELi64ENS_10bfloat16_tEfNS_4arch4Sm80ELb0ELb1ELb0ELb0ELb1ELb0ELb1ELb1EEENS1_21CollectiveEpilogueFwdINS6_IJS8_SA_S9_EEENS6_IJNS7_ILi1EEESI_SI_EEESC_SE_Li128ELb0ELb1ELb1ELb0EEENS1_19SingleTileSchedulerILb0ELb1ELb1ELi128EEEEEEEEEvNT_6ParamsE)
        /*0048*/ 	.short	0x0210
        /*004a*/ 	.short	0x0418


	//----- nvinfo : EIATTR_SW_WAR
	.align		4
.L_272:
        /*004c*/ 	.byte	0x04, 0x36
        /*004e*/ 	.short	(.L_274 - .L_273)
.L_273:
        /*0050*/ 	.word	0x00000008
.L_274:


//--------------------- .nv.info._ZN7cutlass13device_kernelIN5flash19enable_sm80_to_sm89INS1_16FlashAttnFwdSm80INS1_25CollectiveMainloopFwdSm80ILi4ELi1ELb0EN4cute5tupleIJNS5_1CILi128EEENS7_ILi80EEENS7_ILi64EEEEEELi64ENS_10bfloat16_tEfNS_4arch4Sm80ELb0ELb1ELb0ELb1ELb1ELb0ELb1ELb1EEENS1_21CollectiveEpilogueFwdINS6_IJS8_SA_S9_EEENS6_IJNS7_ILi1EEESI_SI_EEESC_SE_Li128ELb1ELb1ELb1ELb0EEENS1_36VarlenDynamicPersistentTileSchedulerILi128ELi80ELi128ELi128ELb1ELb1ELb0ELb1ELb0ELb1EEEEEEEEEvNT_6ParamsE --------------------------
	.section	.nv.info._ZN7cutlass13device_kernelIN5flash19enable_sm80_to_sm89INS1_16FlashAttnFwdSm80INS1_25CollectiveMainloopFwdSm80ILi4ELi1ELb0EN4cute5tupleIJNS5_1CILi128EEENS7_ILi80EEENS7_ILi64EEEEEELi64ENS_10bfloat16_tEfNS_4arch4Sm80ELb0ELb1ELb0ELb1ELb1ELb0ELb1ELb1EEENS1_21CollectiveEpilogueFwdINS6_IJS8_SA_S9_EEENS6_IJNS7_ILi1EEESI_SI_EEESC_SE_Li128ELb1ELb1ELb1ELb0EEENS1_36VarlenDynamicPersistentTileSchedulerILi128ELi80ELi128ELi128ELb1ELb1ELb0ELb1ELb0ELb1EEEEEEEEEvNT_6ParamsE,"",@"SHT_CUDA_INFO"
	.sectionflags	@""
	.align	4


	//----- nvinfo : EIATTR_CUDA_API_VERSION
	.align		4
        /*0000*/ 	.byte	0x04, 0x37
        /*0002*/ 	.short	(.L_276 - .L_275)
.L_275:
        /*0004*/ 	.word	0x00000082


	//----- nvinfo : EIATTR_KPARAM_INFO
	.align		4
.L_276:
        /*0008*/ 	.byte	0x04, 0x17
        /*000a*/ 	.short	(.L_278 - .L_277)
.L_277:
        /*000c*/ 	.word	0x00000000
        /*0010*/ 	.short	0x0000
        /*0012*/ 	.short	0x0000
        /*0014*/ 	.byte	0x00, 0xf0, 0xe1, 0x10


	//----- nvinfo : EIATTR_SPARSE_MMA_MASK
	.align		4
.L_278:
        /*0018*/ 	.byte	0x03, 0x50
        /*001a*/ 	.short	0x0000


	//----- nvinfo : EIATTR_MAXREG_COUNT
	.align		4
        /*001c*/ 	.byte	0x03, 0x1b
        /*001e*/ 	.short	0x00ff


	//----- nvinfo : EIATTR_MERCURY_ISA_VERSION
	.align		4
        /*0020*/ 	.byte	0x03, 0x5f
        /*0022*/ 	.short	0x0101


	//----- nvinfo : EIATTR_EXIT_INSTR_OFFSETS
	.align		4
        /*0024*/ 	.byte	0x04, 0x1c
        /*0026*/ 	.short	(.L_280 - .L_279)


	//   ....[0]....
.L_279:
        /*0028*/ 	.word	0x00000010


	//----- nvinfo : EIATTR_MAX_THREADS
	.align		4
.L_280:
        /*002c*/ 	.byte	0x04, 0x05
        /*002e*/ 	.short	(.L_282 - .L_281)
.L_281:
        /*0030*/ 	.word	0x00000080
        /*0034*/ 	.word	0x00000001
        /*0038*/ 	.word	0x00000001


	//----- nvinfo : EIATTR_CBANK_PARAM_SIZE
	.align		4
.L_282:
        /*003c*/ 	.byte	0x03, 0x19
        /*003e*/ 	.short	0x0438


	//----- nvinfo : EIATTR_PARAM_CBANK
	.align		4
        /*0040*/ 	.byte	0x04, 0x0a
        /*0042*/ 	.short	(.L_284 - .L_283)
	.align		4
.L_283:
        /*0044*/ 	.word	index@(.nv.constant0._ZN7cutlass13device_kernelIN5flash19enable_sm80_to_sm89INS1_16FlashAttnFwdSm80INS1_25CollectiveMainloopFwdSm80ILi4ELi1ELb0EN4cute5tupleIJNS5_1CILi128EEENS7_ILi80EEENS7_ILi64EEEEEELi64ENS_10bfloat16_tEfNS_4arch4Sm80ELb0ELb1ELb0ELb1ELb1ELb0ELb1ELb1EEENS1_21CollectiveEpilogueFwdINS6_IJS8_SA_S9_EEENS6_IJNS7_ILi1EEESI_SI_EEESC_SE_Li128ELb1ELb1ELb1ELb0EEENS1_36VarlenDynamicPersistentTileSchedulerILi128ELi80ELi128ELi128ELb1ELb1ELb0ELb1ELb0ELb1EEEEEEEEEvNT_6ParamsE)
        /*0048*/ 	.short	0x0210
        /*004a*/ 	.short	0x0438


	//----- nvinfo : EIATTR_SW_WAR
	.align		4
.L_284:
        /*004c*/ 	.byte	0x04, 0x36
        /*004e*/ 	.short	(.L_286 - .L_285)
.L_285:
        /*0050*/ 	.word	0x00000008
.L_286:


//--------------------- .nv.info._ZN7cutlass13device_kernelIN5flash19enable_sm80_to_sm89INS1_16FlashAttnFwdSm80INS1_25CollectiveMainloopFwdSm80ILi4ELi1ELb0EN4cute5tupleIJNS5_1CILi128EEENS7_ILi80EEENS7_ILi64EEEEEELi64ENS_10bfloat16_tEfNS_4arch4Sm80ELb0ELb1ELb0ELb1ELb1ELb1ELb1ELb1EEENS1_21CollectiveEpilogueFwdINS6_IJS8_SA_S9_EEENS6_IJNS7_ILi1EEESI_SI_EEESC_SE_Li128ELb1ELb1ELb1ELb0EEENS1_36VarlenDynamicPersistentTileSchedulerILi128ELi80ELi128ELi128ELb1ELb1ELb0ELb1ELb0ELb1EEEEEEEEEvNT_6ParamsE --------------------------
	.section	.nv.info._ZN7cutlass13device_kernelIN5flash19enable_sm80_to_sm89INS1_16FlashAttnFwdSm80INS1_25CollectiveMainloopFwdSm80ILi4ELi1ELb0EN4cute5tupleIJNS5_1CILi128EEENS7_ILi80EEENS7_ILi64EEEEEELi64ENS_10bfloat16_tEfNS_4arch4Sm80ELb0ELb1ELb0ELb1ELb1ELb1ELb1ELb1EEENS1_21CollectiveEpilogueFwdINS6_IJS8_SA_S9_EEENS6_IJNS7_ILi1EEESI_SI_EEESC_SE_Li128ELb1ELb1ELb1ELb0EEENS1_36VarlenDynamicPersistentTileSchedulerILi128ELi80ELi128ELi128ELb1ELb1ELb0ELb1ELb0ELb1EEEEEEEEEvNT_6ParamsE,"",@"SHT_CUDA_INFO"
	.sectionflags	@""
	.align	4


	//----- nvinfo : EIATTR_CUDA_API_VERSION
	.align		4
        /*0000*/ 	.byte	0x04, 0x37
        /*0002*/ 	.short	(.L_288 - .L_287)
.L_287:
        /*0004*/ 	.word	0x00000082


	//----- nvinfo : EIATTR_KPARAM_INFO
	.align		4
.L_288:
        /*0008*/ 	.byte	0x04, 0x17
        /*000a*/ 	.short	(.L_290 - .L_289)
.L_289:
        /*000c*/ 	.word	0x00000000
        /*0010*/ 	.short	0x0000
        /*0012*/ 	.short	0x0000
        /*0014*/ 	.byte	0x00, 0xf0, 0xe1, 0x10


	//----- nvinfo : EIATTR_SPARSE_MMA_MASK
	.align		4
.L_290:
        /*0018*/ 	.byte	0x03, 0x50
        /*001a*/ 	.short	0x0000


	//----- nvinfo : EIATTR_MAXREG_COUNT
	.align		4
        /*001c*/ 	.byte	0x03, 0x1b
        /*001e*/ 	.short	0x00ff


	//----- nvinfo : EIATTR_MERCURY_ISA_VERSION
	.align		4
        /*0020*/ 	.byte	0x03, 0x5f
        /*0022*/ 	.short	0x0101


	//----- nvinfo : EIATTR_EXIT_INSTR_OFFSETS
	.align		4
        /*0024*/ 	.byte	0x04, 0x1c
        /*0026*/ 	.short	(.L_292 - .L_291)


	//   ....[0]....
.L_291:
        /*0028*/ 	.word	0x00000010


	//----- nvinfo : EIATTR_MAX_THREADS
	.align		4
.L_292:
        /*002c*/ 	.byte	0x04, 0x05
        /*002e*/ 	.short	(.L_294 - .L_293)
.L_293:
        /*0030*/ 	.word	0x00000080
        /*0034*/ 	.word	0x00000001
        /*0038*/ 	.word	0x00000001


	//----- nvinfo : EIATTR_CBANK_PARAM_SIZE
	.align		4
.L_294:
        /*003c*/ 	.byte	0x03, 0x19
        /*003e*/ 	.short	0x0438


	//----- nvinfo : EIATTR_PARAM_CBANK
	.align		4
        /*0040*/ 	.byte	0x04, 0x0a
        /*0042*/ 	.short	(.L_296 - .L_295)
	.align		4
.L_295:
        /*0044*/ 	.word	index@(.nv.constant0._ZN7cutlass13device_kernelIN5flash19enable_sm80_to_sm89INS1_16FlashAttnFwdSm80INS1_25CollectiveMainloopFwdSm80ILi4ELi1ELb0EN4cute5tupleIJNS5_1CILi128EEENS7_ILi80EEENS7_ILi64EEEEEELi64ENS_10bfloat16_tEfNS_4arch4Sm80ELb0ELb1ELb0ELb1ELb1ELb1ELb1ELb1EEENS1_21CollectiveEpilogueFwdINS6_IJS8_SA_S9_EEENS6_IJNS7_ILi1EEESI_SI_EEESC_SE_Li128ELb1ELb1ELb1ELb0EEENS1_36VarlenDynamicPersistentTileSchedulerILi128ELi80ELi128ELi128ELb1ELb1ELb0ELb1ELb0ELb1EEEEEEEEEvNT_6ParamsE)
        /*0048*/ 	.short	0x0210
        /*004a*/ 	.short	0x0438


	//----- nvinfo : EIATTR_SW_WAR
	.align		4
.L_296:
        /*004c*/ 	.byte	0x04, 0x36
        /*004e*/ 	.short	(.L_298 - .L_297)
.L_297:
        /*0050*/ 	.word	0x00000008
.L_298:


//--------------------- .nv.info._ZN7cutlass13device_kernelIN5flash19enable_sm80_to_sm89INS1_16FlashAttnFwdSm80INS1_25CollectiveMainloopFwdSm80ILi4ELi1ELb0EN4cute5tupleIJNS5_1CILi128EEENS7_ILi112EEENS7_ILi64EEEEEELi64ENS_10bfloat16_tEfNS_4arch4Sm80ELb1ELb0ELb0ELb0ELb1ELb0ELb1ELb1EEENS1_21CollectiveEpilogueFwdINS6_IJS8_SA_S9_EEENS6_IJNS7_ILi1EEESI_SI_EEESC_SE_Li128ELb0ELb1ELb1ELb0EEENS1_30DynamicPersistentTileSchedulerILi128ELi128ELb1ELb1ELb0EEEEEEEEEvNT_6ParamsE --------------------------
	.section	.nv.info._ZN7cutlass13device_kernelIN5flash19enable_sm80_to_sm89INS1_16FlashAttnFwdSm80INS1_25CollectiveMainloopFwdSm80ILi4ELi1ELb0EN4cute5tupleIJNS5_1CILi128EEENS7_ILi112EEENS7_ILi64EEEEEELi64ENS_10bfloat16_tEfNS_4arch4Sm80ELb1ELb0ELb0ELb0ELb1ELb0ELb1ELb1EEENS1_21CollectiveEpilogueFwdINS6_IJS8_SA_S9_EEENS6_IJNS7_ILi1EEESI_SI_EEESC_SE_Li128ELb0ELb1ELb1ELb0EEENS1_30DynamicPersistentTileSchedulerILi128ELi128ELb1ELb1ELb0EEEEEEEEEvNT_6ParamsE,"",@"SHT_CUDA_INFO"
	.sectionflags	@""
	.align	4


	//----- nvinfo : EIATTR_CUDA_API_VERSION
	.align		4
        /*0000*/ 	.byte	0x04, 0x37
        /*0002*/ 	.short	(.L_300 - .L_299)
.L_299:
        /*0004*/ 	.word	0x00000082


	//----- nvinfo : EIATTR_KPARAM_INFO
	.align		4
.L_300:
        /*0008*/ 	.byte	0x04, 0x17
        /*000a*/ 	.short	(.L_302 - .L_301)
.L_301:
        /*000c*/ 	.word	0x00000000
        /*0010*/ 	.short	0x0000
        /*0012*/ 	.short	0x0000
        /*0014*/ 	.byte	0x00, 0xf0, 0xa1, 0x10


	//----- nvinfo : EIATTR_SPARSE_MMA_MASK
	.align		4
.L_302:
        /*0018*/ 	.byte	0x03, 0x50
        /*001a*/ 	.short	0x0000


	//----- nvinfo : EIATTR_MAXREG_COUNT
	.align		4
        /*001c*/ 	.byte	0x03, 0x1b
        /*001e*/ 	.short	0x00ff


	//----- nvinfo : EIATTR_MERCURY_ISA_VERSION
	.align		4
        /*0020*/ 	.byte	0x03, 0x5f
        /*0022*/ 	.short	0x0101


	//----- nvinfo : EIATTR_EXIT_INSTR_OFFSETS
	.align		4
        /*0024*/ 	.byte	0x04, 0x1c
        /*0026*/ 	.short	(.L_304 - .L_303)


	//   ....[0]....
.L_303:
        /*0028*/ 	.word	0x00000010


	//----- nvinfo : EIATTR_MAX_THREADS
	.align		4
.L_304:
        /*002c*/ 	.byte	0x04, 0x05
        /*002e*/ 	.short	(.L_306 - .L_305)
.L_305:
        /*0030*/ 	.word	0x00000080
        /*0034*/ 	.word	0x00000001
        /*0038*/ 	.word	0x00000001


	//----- nvinfo : EIATTR_CBANK_PARAM_SIZE
	.align		4
.L_306:
        /*003c*/ 	.byte	0x03, 0x19
        /*003e*/ 	.short	0x0428


	//----- nvinfo : EIATTR_PARAM_CBANK
	.align		4
        /*0040*/ 	.byte	0x04, 0x0a
        /*0042*/ 	.short	(.L_308 - .L_307)
	.align		4
.L_307:
        /*0044*/ 	.word	index@(.nv.constant0._ZN7cutlass13device_kernelIN5flash19enable_sm80_to_sm89INS1_16FlashAttnFwdSm80INS1_25CollectiveMainloopFwdSm80ILi4ELi1ELb0EN4cute5tupleIJNS5_1CILi128EEENS7_ILi112EEENS7_ILi64EEEEEELi64ENS_10bfloat16_tEfNS_4arch4Sm80ELb1ELb0ELb0ELb0ELb1ELb0ELb1ELb1EEENS1_21CollectiveEpilogueFwdINS6_IJS8_SA_S9_EEENS6_IJNS7_ILi1EEESI_SI_EEESC_SE_Li128ELb0ELb1ELb1ELb0EEENS1_30DynamicPersistentTileSchedulerILi128ELi128ELb1ELb1ELb0EEEEEEEEEvNT_6ParamsE)
        /*0048*/ 	.short	0x0210
        /*004a*/ 	.short	0x0428


	//----- nvinfo : EIATTR_SW_WAR
	.align		4
.L_308:
        /*004c*/ 	.byte	0x04, 0x36
        /*004e*/ 	.short	(.L_310 - .L_309)
.L_309:
        /*0050*/ 	.word	0x00000008
.L_310:


//--------------------- .nv.info._ZN7cutlass13device_kernelIN5flash19enable_sm80_to_sm89INS1_16FlashAttnFwdSm80INS1_25CollectiveMainloopFwdSm80ILi4ELi1ELb0EN4cute5tupleIJNS5_1CILi128EEENS7_ILi80EEENS7_ILi64EEEEEELi64ENS_10bfloat16_tEfNS_4arch4Sm80ELb1ELb0ELb0ELb1ELb1ELb0ELb1ELb1EEENS1_21CollectiveEpilogueFwdINS6_IJS8_SA_S9_EEENS6_IJNS7_ILi1EEESI_SI_EEESC_SE_Li128ELb1ELb1ELb1ELb0EEENS1_36VarlenDynamicPersistentTileSchedulerILi128ELi80ELi128ELi128ELb1ELb1ELb0ELb1ELb1ELb1EEEEEEEEEvNT_6ParamsE --------------------------
	.section	.nv.info._ZN7cutlass13device_kernelIN5flash19enable_sm80_to_sm89INS1_16FlashAttnFwdSm80INS1_25CollectiveMainloopFwdSm80ILi4ELi1ELb0EN4cute5tupleIJNS5_1CILi128EEENS7_ILi80EEENS7_ILi64EEEEEELi64ENS_10bfloat16_tEfNS_4arch4Sm80ELb1ELb0ELb0ELb1ELb1ELb0ELb1ELb1EEENS1_21CollectiveEpilogueFwdINS6_IJS8_SA_S9_EEENS6_IJNS7_ILi1EEESI_SI_EEESC_SE_Li128ELb1ELb1ELb1ELb0EEENS1_36VarlenDynamicPersistentTileSchedulerILi128ELi80ELi128ELi128ELb1ELb1ELb0ELb1ELb1ELb1EEEEEEEEEvNT_6ParamsE,"",@"SHT_CUDA_INFO"
	.sectionflags	@""
	.align	4


	//----- nvinfo : EIATTR_CUDA_API_VERSION
	.align		4
        /*0000*/ 	.byte	0x04, 0x37
        /*0002*/ 	.short	(.L_312 - .L_311)
.L_311:
        /*0004*/ 	.word	0x00000082


	//----- nvinfo : EIATTR_KPARAM_INFO
	.align		4
.L_312:
        /*0008*/ 	.byte	0x04, 0x17
        /*000a*/ 	.short	(.L_314 - .L_313)
.L_313:
        /*000c*/ 	.word	0x00000000
        /*0010*/ 	.short	0x0000
        /*0012*/ 	.short	0x0000
        /*0014*/ 	.byte	0x00, 0xf0, 0xe1, 0x10


	//----- nvinfo : EIATTR_SPARSE_MMA_MASK
	.align		4
.L_314:
        /*0018*/ 	.byte	0x03, 0x50
        /*001a*/ 	.short	0x0000


	//----- nvinfo : EIATTR_MAXREG_COUNT
	.align		4
        /*001c*/ 	.byte	0x03, 0x1b
        /*001e*/ 	.short	0x00ff


	//----- nvinfo : EIATTR_MERCURY_ISA_VERSION
	.align		4
        /*0020*/ 	.byte	0x03, 0x5f
        /*0022*/ 	.short	0x0101


	//----- nvinfo : EIATTR_EXIT_INSTR_OFFSETS
	.align		4
        /*0024*/ 	.byte	0x04, 0x1c
        /*0026*/ 	.short	(.L_316 - .L_315)


	//   ....[0]....
.L_315:
        /*0028*/ 	.word	0x00000010


	//----- nvinfo : EIATTR_MAX_THREADS
	.align		4
.L_316:
        /*002c*/ 	.byte	0x04, 0x05
        /*002e*/ 	.short	(.L_318 - .L_317)
.L_317:
        /*0030*/ 	.word	0x00000080
        /*0034*/ 	.word	0x00000001
        /*0038*/ 	.word	0x00000001


	//----- nvinfo : EIATTR_CBANK_PARAM_SIZE
	.align		4
.L_318:
        /*003c*/ 	.byte	0x03, 0x19
        /*003e*/ 	.short	0x0438


	//----- nvinfo : EIATTR_PARAM_CBANK
	.align		4
        /*0040*/ 	.byte	0x04, 0x0a
        /*0042*/ 	.short	(.L_320 - .L_319)
	.align		4
.L_319:
        /*0044*/ 	.word	index@(.nv.constant0._ZN7cutlass13device_kernelIN5flash19enable_sm80_to_sm89INS1_16FlashAttnFwdSm80INS1_25CollectiveMainloopFwdSm80ILi4ELi1ELb0EN4cute5tupleIJNS5_1CILi128EEENS7_ILi80EEENS7_ILi64EEEEEELi64ENS_10bfloat16_tEfNS_4arch4Sm80ELb1ELb0ELb0ELb1ELb1ELb0ELb1ELb1EEENS1_21CollectiveEpilogueFwdINS6_IJS8_SA_S9_EEENS6_IJNS7_ILi1EEESI_SI_EEESC_SE_Li128ELb1ELb1ELb1ELb0EEENS1_36VarlenDynamicPersistentTileSchedulerILi128ELi80ELi128ELi128ELb1ELb1ELb0ELb1ELb1ELb1EEEEEEEEEvNT_6ParamsE)
        /*0048*/ 	.short	0x0210
        /*004a*/ 	.short	0x0438


	//----- nvinfo : EIATTR_SW_WAR
	.align		4
.L_320:
        /*004c*/ 	.byte	0x04, 0x36
        /*004e*/ 	.short	(.L_322 - .L_321)
.L_321:
        /*0050*/ 	.word	0x00000008
.L_322:


//--------------------- .nv.info._ZN7cutlass13device_kernelIN5flash19enable_sm80_to_sm89INS1_16FlashAttnFwdSm80INS1_25CollectiveMainloopFwdSm80ILi4ELi1ELb0EN4cute5tupleIJNS5_1CILi128EEENS7_ILi80EEENS7_ILi64EEEEEELi64ENS_10bfloat16_tEfNS_4arch4Sm80ELb1ELb0ELb0ELb1ELb1ELb1ELb1ELb1EEENS1_21CollectiveEpilogueFwdINS6_IJS8_SA_S9_EEENS6_IJNS7_ILi1EEESI_SI_EEESC_SE_Li128ELb1ELb1ELb1ELb0EEENS1_36VarlenDynamicPersistentTileSchedulerILi128ELi80ELi128ELi128ELb1ELb1ELb0ELb1ELb1ELb1EEEEEEEEEvNT_6ParamsE --------------------------
	.section	.nv.info._ZN7cutlass13device_kernelIN5flash19enable_sm80_to_sm89INS1_16FlashAttnFwdSm80INS1_25CollectiveMainloopFwdSm80ILi4ELi1ELb0EN4cute5tupleIJNS5_1CILi128EEENS7_ILi80EEENS7_ILi64EEEEEELi64ENS_10bfloat16_tEfNS_4arch4Sm80ELb1ELb0ELb0ELb1ELb1ELb1ELb1ELb1EEENS1_21CollectiveEpilogueFwdINS6_IJS8_SA_S9_EEENS6_IJNS7_ILi1EEESI_SI_EEESC_SE_Li128ELb1ELb1ELb1ELb0EEENS1_36VarlenDynamicPersistentTileSchedulerILi128ELi80ELi128ELi128ELb1ELb1ELb0ELb1ELb1ELb1EEEEEEEEEvNT_6ParamsE,"",@"SHT_CUDA_INFO"
	.sectionflags	@""
	.align	4


	//----- nvinfo : EIATTR_CUDA_API_VERSION
	.align		4
        /*0000*/ 	.byte	0x04, 0x37
        /*0002*/ 	.short	(.L_324 - .L_323)
.L_323:
        /*0004*/ 	.word	0x00000082


	//----- nvinfo : EIATTR_KPARAM_INFO
	.align		4
.L_324:
        /*0008*/ 	.byte	0x04, 0x17
        /*000a*/ 	.short	(.L_326 - .L_325)
.L_325:
        /*000c*/ 	.word	0x00000000
        /*0010*/ 	.short	0x0000
        /*0012*/ 	.short	0x0000
        /*0014*/ 	.byte	0x00, 0xf0, 0xe1, 0x10


	//----- nvinfo : EIATTR_SPARSE_MMA_MASK
	.align		4
.L_326:
        /*0018*/ 	.byte	0x03, 0x50
        /*001a*/ 	.short	0x0000


	//----- nvinfo : EIATTR_MAXREG_COUNT
	.align		4
        /*001c*/ 	.byte	0x03, 0x1b
        /*001e*/ 	.short	0x00ff


	//----- nvinfo : EIATTR_MERCURY_ISA_VERSION
	.align		4
        /*0020*/ 	.byte	0x03, 0x5f
        /*0022*/ 	.short	0x0101


	//----- nvinfo : EIATTR_EXIT_INSTR_OFFSETS
	.align		4
        /*0024*/ 	.byte	0x04, 0x1c
        /*0026*/ 	.short	(.L_328 - .L_327)


	//   ....[0]....
.L_327:
        /*0028*/ 	.word	0x00000010


	//----- nvinfo : EIATTR_MAX_THREADS
	.align		4
.L_328:
        /*002c*/ 	.byte	0x04, 0x05
        /*002e*/ 	.short	(.L_330 - .L_329)
.L_329:
        /*0030*/ 	.word	0x00000080
        /*0034*/ 	.word	0x00000001
        /*0038*/ 	.word	0x00000001


	//----- nvinfo : EIATTR_CBANK_PARAM_SIZE
	.align		4
.L_330:
        /*003c*/ 	.byte	0x03, 0x19
        /*003e*/ 	.short	0x0438


	//----- nvinfo : EIATTR_PARAM_CBANK
	.align		4
        /*0040*/ 	.byte	0x04, 0x0a
        /*0042*/ 	.short	(.L_332 - .L_331)
	.align		4
.L_331:
        /*0044*/ 	.word	index@(.nv.constant0._ZN7cutlass13device_kernelIN5flash19enable_sm80_to_sm89INS1_16FlashAttnFwdSm80INS1_25CollectiveMainloopFwdSm80ILi4ELi1ELb0EN4cute5tupleIJNS5_1CILi128EEENS7_ILi80EEENS7_ILi64EEEEEELi64ENS_10bfloat16_tEfNS_4arch4Sm80ELb1ELb0ELb0ELb1ELb1ELb1ELb1ELb1EEENS1_21CollectiveEpilogueFwdINS6_IJS8_SA_S9_EEENS6_IJNS7_ILi1EEESI_SI_EEESC_SE_Li128ELb1ELb1ELb1ELb0EEENS1_36VarlenDynamicPersistentTileSchedulerILi128ELi80ELi128ELi128ELb1ELb1ELb0ELb1ELb1ELb1EEEEEEEEEvNT_6ParamsE)
        /*0048*/ 	.short	0x0210
        /*004a*/ 	.short	0x0438


	//----- nvinfo : EIATTR_SW_WAR
	.align		4
.L_332:
        /*004c*/ 	.byte	0x04, 0x36
        /*004e*/ 	.short	(.L_334 - .L_333)
.L_333:
        /*0050*/ 	.word	0x00000008
.L_334:


//--------------------- .nv.callgraph             --------------------------
	.section	.nv.callgraph,"",@"SHT_CUDA_CALLGRAPH"
	.align	4
	.sectionentsize	8
	.align		4
        /*0000*/ 	.word	0x00000000
	.align		4
        /*0004*/ 	.word	0xffffffff
	.align		4
        /*0008*/ 	.word	0x00000000
	.align		4
        /*000c*/ 	.word	0xfffffffe
	.align		4
        /*0010*/ 	.word	0x00000000
	.align		4
        /*0014*/ 	.word	0xfffffffd
	.align		4
        /*0018*/ 	.word	0x00000000
	.align		4
        /*001c*/ 	.word	0xfffffffc


//--------------------- .nv.constant4             --------------------------
	.section	.nv.constant4,"a",@progbits
	.align	8
	.align		8
.nv.constant4:
        /*0000*/ 	.dword	_ZN88_INTERNAL_5db2b04c_52_flash_fwd_hdim64_bf16_paged_split_softcapall_sm80_cu_c784774a_38604cuda3std3__45__cpo5beginE
	.align		8
        /*0008*/ 	.dword	_ZN88_INTERNAL_5db2b04c_52_flash_fwd_hdim64_bf16_paged_split_softcapall_sm80_cu_c784774a_38604cuda3std3__45__cpo3endE
	.align		8
        /*0010*/ 	.dword	_ZN88_INTERNAL_5db2b04c_52_flash_fwd_hdim64_bf16_paged_split_softcapall_sm80_cu_c784774a_38604cuda3std3__45__cpo6cbeginE
	.align		8
        /*0018*/ 	.dword	_ZN88_INTERNAL_5db2b04c_52_flash_fwd_hdim64_bf16_paged_split_softcapall_sm80_cu_c784774a_38604cuda3std3__45__cpo4cendE
	.align		8
        /*0020*/ 	.dword	_ZN88_INTERNAL_5db2b04c_52_flash_fwd_hdim64_bf16_paged_split_softcapall_sm80_cu_c784774a_38604cuda3std3__490_GLOBAL__N__5db2b04c_52_flash_fwd_hdim64_bf16_paged_split_softcapall_sm80_cu_c784774a_38606ignoreE
	.align		8
        /*0028*/ 	.dword	_ZN88_INTERNAL_5db2b04c_52_flash_fwd_hdim64_bf16_paged_split_softcapall_sm80_cu_c784774a_38604cuda3std3__419piecewise_constructE
	.align		8
        /*0030*/ 	.dword	_ZN88_INTERNAL_5db2b04c_52_flash_fwd_hdim64_bf16_paged_split_softcapall_sm80_cu_c784774a_38604cuda3std3__48in_placeE
	.align		8
        /*0038*/ 	.dword	_ZN88_INTERNAL_5db2b04c_52_flash_fwd_hdim64_bf16_paged_split_softcapall_sm80_cu_c784774a_38604cuda3std6ranges3__45__cpo4swapE
	.align		8
        /*0040*/ 	.dword	_ZN88_INTERNAL_5db2b04c_52_flash_fwd_hdim64_bf16_paged_split_softcapall_sm80_cu_c784774a_38604cuda3std6ranges3__45__cpo9iter_moveE
	.align		8
        /*0048*/ 	.dword	_ZN88_INTERNAL_5db2b04c_52_flash_fwd_hdim64_bf16_paged_split_softcapall_sm80_cu_c784774a_38604cute7productE
	.align		8
        /*0050*/ 	.dword	_ZN88_INTERNAL_5db2b04c_52_flash_fwd_hdim64_bf16_paged_split_softcapall_sm80_cu_c784774a_38604cute1_E


//--------------------- .text._ZN7cutlass13device_kernelIN5flash19enable_sm80_to_sm89INS1_16FlashAttnFwdSm80INS1_25CollectiveMainloopFwdSm80ILi4ELi1ELb0EN4cute5tupleIJNS5_1CILi128EEENS7_ILi112EEENS7_ILi64EEEEEELi64ENS_10bfloat16_tEfNS_4arch4Sm80ELb0ELb0ELb1ELb0ELb1ELb0ELb1ELb1EEENS1_21CollectiveEpilogueFwdINS6_IJS8_SA_S9_EEENS6_IJNS7_ILi1EEESI_SI_EEESC_SE_Li128ELb0ELb1ELb1ELb0EEENS1_19SingleTileSchedulerILb0ELb1ELb1ELi128EEEEEEEEEvNT_6ParamsE --------------------------
	.section	.text._ZN7cutlass13device_kernelIN5flash19enable_sm80_to_sm89INS1_16FlashAttnFwdSm80INS1_25CollectiveMainloopFwdSm80ILi4ELi1ELb0EN4cute5tupleIJNS5_1CILi128EEENS7_ILi112EEENS7_ILi64EEEEEELi64ENS_10bfloat16_tEfNS_4arch4Sm80ELb0ELb0ELb1ELb0ELb1ELb0ELb1ELb1EEENS1_21CollectiveEpilogueFwdINS6_IJS8_SA_S9_EEENS6_IJNS7_ILi1EEESI_SI_EEESC_SE_Li128ELb0ELb1ELb1ELb0EEENS1_19SingleTileSchedulerILb0ELb1ELb1ELi128EEEEEEEEEvNT_6ParamsE,"ax",@progbits
	.align	128
.text._ZN7cutlass13device_kernelIN5flash19enable_sm80_to_sm89INS1_16FlashAttnFwdSm80INS1_25CollectiveMainloopFwdSm80ILi4ELi1ELb0EN4cute5tupleIJNS5_1CILi128EEENS7_ILi112EEENS7_ILi64EEEEEELi64ENS_10bfloat16_tEfNS_4arch4Sm80ELb0ELb0ELb1ELb0ELb1ELb0ELb1ELb1EEENS1_21CollectiveEpilogueFwdINS6_IJS8_SA_S9_EEENS6_IJNS7_ILi1EEESI_SI_EEESC_SE_Li128ELb0ELb1ELb1ELb0EEENS1_19SingleTileSchedulerILb0ELb1ELb1ELi128EEEEEEEEEvNT_6ParamsE:
        .type           _ZN7cutlass13device_kernelIN5flash19enable_sm80_to_sm89INS1_16FlashAttnFwdSm80INS1_25CollectiveMainloopFwdSm80ILi4ELi1ELb0EN4cute5tupleIJNS5_1CILi128EEENS7_ILi112EEENS7_ILi64EEEEEELi64ENS_10bfloat16_tEfNS_4arch4Sm80ELb0ELb0ELb1ELb0ELb1ELb0ELb1ELb1EEENS1_21CollectiveEpilogueFwdINS6_IJS8_SA_S9_EEENS6_IJNS7_ILi1EEESI_SI_EEESC_SE_Li128ELb0ELb1ELb1ELb0EEENS1_19SingleTileSchedulerILb0ELb1ELb1ELi128EEEEEEEEEvNT_6ParamsE,@function
        .size           _ZN7cutlass13device_kernelIN5flash19enable_sm80_to_sm89INS1_16FlashAttnFwdSm80INS1_25CollectiveMainloopFwdSm80ILi4ELi1ELb0EN4cute5tupleIJNS5_1CILi128EEENS7_ILi112EEENS7_ILi64EEEEEELi64ENS_10bfloat16_tEfNS_4arch4Sm80ELb0ELb0ELb1ELb0ELb1ELb0ELb1ELb1EEENS1_21CollectiveEpilogueFwdINS6_IJS8_SA_S9_EEENS6_IJNS7_ILi1EEESI_SI_EEESC_SE_Li128ELb0ELb1ELb1ELb0EEENS1_19SingleTileSchedulerILb0ELb1ELb1ELi128EEEEEEEEEvNT_6ParamsE,(.L_x_18 - _ZN7cutlass13device_kernelIN5flash19enable_sm80_to_sm89INS1_16FlashAttnFwdSm80INS1_25CollectiveMainloopFwdSm80ILi4ELi1ELb0EN4cute5tupleIJNS5_1CILi128EEENS7_ILi112EEENS7_ILi64EEEEEELi64ENS_10bfloat16_tEfNS_4arch4Sm80ELb0ELb0ELb1ELb0ELb1ELb0ELb1ELb1EEENS1_21CollectiveEpilogueFwdINS6_IJS8_SA_S9_EEENS6_IJNS7_ILi1EEESI_SI_EEESC_SE_Li128ELb0ELb1ELb1ELb0EEENS1_19SingleTileSchedulerILb0ELb1ELb1ELi128EEEEEEEEEvNT_6ParamsE)
        .other          _ZN7cutlass13device_kernelIN5flash19enable_sm80_to_sm89INS1_16FlashAttnFwdSm80INS1_25CollectiveMainloopFwdSm80ILi4ELi1ELb0EN4cute5tupleIJNS5_1CILi128EEENS7_ILi112EEENS7_ILi64EEEEEELi64ENS_10bfloat16_tEfNS_4arch4Sm80ELb0ELb0ELb1ELb0ELb1ELb0ELb1ELb1EEENS1_21CollectiveEpilogueFwdINS6_IJS8_SA_S9_EEENS6_IJNS7_ILi1EEESI_SI_EEESC_SE_Li128ELb0ELb1ELb1ELb0EEENS1_19SingleTileSchedulerILb0ELb1ELb1ELi128EEEEEEEEEvNT_6ParamsE,@"STO_CUDA_ENTRY STV_DEFAULT"
_ZN7cutlass13device_kernelIN5flash19enable_sm80_to_sm89INS1_16FlashAttnFwdSm80INS1_25CollectiveMainloopFwdSm80ILi4ELi1ELb0EN4cute5tupleIJNS5_1CILi128EEENS7_ILi112EEENS7_ILi64EEEEEELi64ENS_10bfloat16_tEfNS_4arch4Sm80ELb0ELb0ELb1ELb0ELb1ELb0ELb1ELb1EEENS1_21CollectiveEpilogueFwdINS6_IJS8_SA_S9_EEENS6_IJNS7_ILi1EEESI_SI_EEESC_SE_Li128ELb0ELb1ELb1ELb0EEENS1_19SingleTileSchedulerILb0ELb1ELb1ELi128EEEEEEEEEvNT_6ParamsE:
[----:B------:R-:W-:Y:S01]  /*0000*/  LDC R1, c[0x0][0x28] ;  /* 0x00000a00ff017b82 */ /* 0x000fe20000000800 */
[----:B------:R-:W-:Y:S05]  /*0010*/  EXIT ;  /* 0x000000000000794d */ /* 0x000fea0003800000 */
.L_x_0:
[----:B------:R-:W-:-:S00]  /*0020*/  BRA `(.L_x_0) ;  /* 0xfffffffc00fc7947 */ /* 0x000fc0000383ffff */
[----:B------:R-:W-:-:S00]  /*0030*/  NOP ;  /* 0x0000000000007918 */ /* 0x000fc00000000000 */
        /* <DEDUP_REMOVED lines=12> */
.L_x_18:


//--------------------- .text._ZN7cutlass13device_kernelIN5flash19enable_sm80_to_sm89INS1_16FlashAttnFwdSm80INS1_25CollectiveMainloopFwdSm80ILi4ELi1ELb0EN4cute5tupleIJNS5_1CILi128EEENS7_ILi80EEENS7_ILi64EEEEEELi64ENS_10bfloat16_tEfNS_4arch4Sm80ELb0ELb0ELb1ELb1ELb1ELb0ELb1ELb1EEENS1_21CollectiveEpilogueFwdINS6_IJS8_SA_S9_EEENS6_IJNS7_ILi1EEESI_SI_EEESC_SE_Li128ELb1ELb1ELb1ELb0EEENS1_36VarlenDynamicPersistentTileSchedulerILi128ELi80ELi128ELi128ELb1ELb1ELb0ELb0ELb1ELb1EEEEEEEEEvNT_6ParamsE --------------------------
	.section	.text._ZN7cutlass13device_kernelIN5flash19enable_sm80_to_sm89INS1_16FlashAttnFwdSm80INS1_25CollectiveMainloopFwdSm80ILi4ELi1ELb0EN4cute5tupleIJNS5_1CILi128EEENS7_ILi80EEENS7_ILi64EEEEEELi64ENS_10bfloat16_tEfNS_4arch4Sm80ELb0ELb0ELb1ELb1ELb1ELb0ELb1ELb1EEENS1_21CollectiveEpilogueFwdINS6_IJS8_SA_S9_EEENS6_IJNS7_ILi1EEESI_SI_EEESC_SE_Li128ELb1ELb1ELb1ELb0EEENS1_36VarlenDynamicPersistentTileSchedulerILi128ELi80ELi128ELi128ELb1ELb1ELb0ELb0ELb1ELb1EEEEEEEEEvNT_6ParamsE,"ax",@progbits
	.align	128
.text._ZN7cutlass13device_kernelIN5flash19enable_sm80_to_sm89INS1_16FlashAttnFwdSm80INS1_25CollectiveMainloopFwdSm80ILi4ELi1ELb0EN4cute5tupleIJNS5_1CILi128EEENS7_ILi80EEENS7_ILi64EEEEEELi64ENS_10bfloat16_tEfNS_4arch4Sm80ELb0ELb0ELb1ELb1ELb1ELb0ELb1ELb1EEENS1_21CollectiveEpilogueFwdINS6_IJS8_SA_S9_EEENS6_IJNS7_ILi1EEESI_SI_EEESC_SE_Li128ELb1ELb1ELb1ELb0EEENS1_36VarlenDynamicPersistentTileSchedulerILi128ELi80ELi128ELi128ELb1ELb1ELb0ELb0ELb1ELb1EEEEEEEEEvNT_6ParamsE:
        .type           _ZN7cutlass13device_kernelIN5flash19enable_sm80_to_sm89INS1_16FlashAttnFwdSm80INS1_25CollectiveMainloopFwdSm80ILi4ELi1ELb0EN4cute5tupleIJNS5_1CILi128EEENS7_ILi80EEENS7_ILi64EEEEEELi64ENS_10bfloat16_tEfNS_4arch4Sm80ELb0ELb0ELb1ELb1ELb1ELb0ELb1ELb1EEENS1_21CollectiveEpilogueFwdINS6_IJS8_SA_S9_EEENS6_IJNS7_ILi1EEESI_SI_EEESC_SE_Li128ELb1ELb1ELb1ELb0EEENS1_36VarlenDynamicPersistentTileSchedulerILi128ELi80ELi128ELi128ELb1ELb1ELb0ELb0ELb1ELb1EEEEEEEEEvNT_6ParamsE,@function
        .size           _ZN7cutlass13device_kernelIN5flash19enable_sm80_to_sm89INS1_16FlashAttnFwdSm80INS1_25CollectiveMainloopFwdSm80ILi4ELi1ELb0EN4cute5tupleIJNS5_1CILi128EEENS7_ILi80EEENS7_ILi64EEEEEELi64ENS_10bfloat16_tEfNS_4arch4Sm80ELb0ELb0ELb1ELb1ELb1ELb0ELb1ELb1EEENS1_21CollectiveEpilogueFwdINS6_IJS8_SA_S9_EEENS6_IJNS7_ILi1EEESI_SI_EEESC_SE_Li128ELb1ELb1ELb1ELb0EEENS1_36VarlenDynamicPersistentTileSchedulerILi128ELi80ELi128ELi128ELb1ELb1ELb0ELb0ELb1ELb1EEEEEEEEEvNT_6ParamsE,(.L_x_19 - _ZN7cutlass13device_kernelIN5flash19enable_sm80_to_sm89INS1_16FlashAttnFwdSm80INS1_25CollectiveMainloopFwdSm80ILi4ELi1ELb0EN4cute5tupleIJNS5_1CILi128EEENS7_ILi80EEENS7_ILi64EEEEEELi64ENS_10bfloat16_tEfNS_4arch4Sm80ELb0ELb0ELb1ELb1ELb1ELb0ELb1ELb1EEENS1_21CollectiveEpilogueFwdINS6_IJS8_SA_S9_EEENS6_IJNS7_ILi1EEESI_SI_EEESC_SE_Li128ELb1ELb1ELb1ELb0EEENS1_36VarlenDynamicPersistentTileSchedulerILi128ELi80ELi128ELi128ELb1ELb1ELb0ELb0ELb1ELb1EEEEEEEEEvNT_6ParamsE)
        .other          _ZN7cutlass13device_kernelIN5flash19enable_sm80_to_sm89INS1_16FlashAttnFwdSm80INS1_25CollectiveMainloopFwdSm80ILi4ELi1ELb0EN4cute5tupleIJNS5_1CILi128EEENS7_ILi80EEENS7_ILi64EEEEEELi64ENS_10bfloat16_tEfNS_4arch4Sm80ELb0ELb0ELb1ELb1ELb1ELb0ELb1ELb1EEENS1_21CollectiveEpilogueFwdINS6_IJS8_SA_S9_EEENS6_IJNS7_ILi1EEESI_SI_EEESC_SE_Li128ELb1ELb1ELb1ELb0EEENS1_36VarlenDynamicPersistentTileSchedulerILi128ELi80ELi128ELi128ELb1ELb1ELb0ELb0ELb1ELb1EEEEEEEEEvNT_6ParamsE,@"STO_CUDA_ENTRY STV_DEFAULT"
_ZN7cutlass13device_kernelIN5flash19enable_sm80_to_sm89INS1_16FlashAttnFwdSm80INS1_25CollectiveMainloopFwdSm80ILi4ELi1ELb0EN4cute5tupleIJNS5_1CILi128EEENS7_ILi80EEENS7_ILi64EEEEEELi64ENS_10bfloat16_tEfNS_4arch4Sm80ELb0ELb0ELb1ELb1ELb1ELb0ELb1ELb1EEENS1_21CollectiveEpilogueFwdINS6_IJS8_SA_S9_EEENS6_IJNS7_ILi1EEESI_SI_EEESC_SE_Li128ELb1ELb1ELb1ELb0EEENS1_36VarlenDynamicPersistentTileSchedulerILi128ELi80ELi128ELi128ELb1ELb1ELb0ELb0ELb1ELb1EEEEEEEEEvNT_6ParamsE:
[----:B------:R-:W-:Y:S01]  /*0000*/  LDC R1, c[0x0][0x28] ;  /* 0x00000a00ff017b82 */ /* 0x000fe20000000800 */
[----:B------:R-:W-:Y:S05]  /*0010*/  EXIT ;  /* 0x000000000000794d */ /* 0x000fea0003800000 */
.L_x_1:
        /* <DEDUP_REMOVED lines=14> */
.L_x_19:


//--------------------- .text._ZN7cutlass13device_kernelIN5flash19enable_sm80_to_sm89INS1_16FlashAttnFwdSm80INS1_25CollectiveMainloopFwdSm80ILi4ELi1ELb0EN4cute5tupleIJNS5_1CILi128EEENS7_ILi80EEENS7_ILi64EEEEEELi64ENS_10bfloat16_tEfNS_4arch4Sm80ELb0ELb0ELb1ELb1ELb1ELb1ELb1ELb1EEENS1_21CollectiveEpilogueFwdINS6_IJS8_SA_S9_EEENS6_IJNS7_ILi1EEESI_SI_EEESC_SE_Li128ELb1ELb1ELb1ELb0EEENS1_36VarlenDynamicPersistentTileSchedulerILi128ELi80ELi128ELi128ELb1ELb1ELb0ELb0ELb1ELb1EEEEEEEEEvNT_6ParamsE --------------------------
	.section	.text._ZN7cutlass13device_kernelIN5flash19enable_sm80_to_sm89INS1_16FlashAttnFwdSm80INS1_25CollectiveMainloopFwdSm80ILi4ELi1ELb0EN4cute5tupleIJNS5_1CILi128EEENS7_ILi80EEENS7_ILi64EEEEEELi64ENS_10bfloat16_tEfNS_4arch4Sm80ELb0ELb0ELb1ELb1ELb1ELb1ELb1ELb1EEENS1_21CollectiveEpilogueFwdINS6_IJS8_SA_S9_EEENS6_IJNS7_ILi1EEESI_SI_EEESC_SE_Li128ELb1ELb1ELb1ELb0EEENS1_36VarlenDynamicPersistentTileSchedulerILi128ELi80ELi128ELi128ELb1ELb1ELb0ELb0ELb1ELb1EEEEEEEEEvNT_6ParamsE,"ax",@progbits
	.align	128
.text._ZN7cutlass13device_kernelIN5flash19enable_sm80_to_sm89INS1_16FlashAttnFwdSm80INS1_25CollectiveMainloopFwdSm80ILi4ELi1ELb0EN4cute5tupleIJNS5_1CILi128EEENS7_ILi80EEENS7_ILi64EEEEEELi64ENS_10bfloat16_tEfNS_4arch4Sm80ELb0ELb0ELb1ELb1ELb1ELb1ELb1ELb1EEENS1_21CollectiveEpilogueFwdINS6_IJS8_SA_S9_EEENS6_IJNS7_ILi1EEESI_SI_EEESC_SE_Li128ELb1ELb1ELb1ELb0EEENS1_36VarlenDynamicPersistentTileSchedulerILi128ELi80ELi128ELi128ELb1ELb1ELb0ELb0ELb1ELb1EEEEEEEEEvNT_6ParamsE:
        .type           _ZN7cutlass13device_kernelIN5flash19enable_sm80_to_sm89INS1_16FlashAttnFwdSm80INS1_25CollectiveMainloopFwdSm80ILi4ELi1ELb0EN4cute5tupleIJNS5_1CILi128EEENS7_ILi80EEENS7_ILi64EEEEEELi64ENS_10bfloat16_tEfNS_4arch4Sm80ELb0ELb0ELb1ELb1ELb1ELb1ELb1ELb1EEENS1_21CollectiveEpilogueFwdINS6_IJS8_SA_S9_EEENS6_IJNS7_ILi1EEESI_SI_EEESC_SE_Li128ELb1ELb1ELb1ELb0EEENS1_36VarlenDynamicPersistentTileSchedulerILi128ELi80ELi128ELi128ELb1ELb1ELb0ELb0ELb1ELb1EEEEEEEEEvNT_6ParamsE,@function
        .size           _ZN7cutlass13device_kernelIN5flash19enable_sm80_to_sm89INS1_16FlashAttnFwdSm80INS1_25CollectiveMainloopFwdSm80ILi4ELi1ELb0EN4cute5tupleIJNS5_1CILi128EEENS7_ILi80EEENS7_ILi64EEEEEELi64ENS_10bfloat16_tEfNS_4arch4Sm80ELb0ELb0ELb1ELb1ELb1ELb1ELb1ELb1EEENS1_21CollectiveEpilogueFwdINS6_IJS8_SA_S9_EEENS6_IJNS7_ILi1EEESI_SI_EEESC_SE_Li128ELb1ELb1ELb1ELb0EEENS1_36VarlenDynamicPersistentTileSchedulerILi128ELi80ELi128ELi128ELb1ELb1ELb0ELb0ELb1ELb1EEEEEEEEEvNT_6ParamsE,(.L_x_20 - _ZN7cutlass13device_kernelIN5flash19enable_sm80_to_sm89INS1_16FlashAttnFwdSm80INS1_25CollectiveMainloopFwdSm80ILi4ELi1ELb0EN4cute5tupleIJNS5_1CILi128EEENS7_ILi80EEENS7_ILi64EEEEEELi64ENS_10bfloat16_tEfNS_4arch4Sm80ELb0ELb0ELb1ELb1ELb1ELb1ELb1ELb1EEENS1_21CollectiveEpilogueFwdINS6_IJS8_SA_S9_EEENS6_IJNS7_ILi1EEESI_SI_EEESC_SE_Li128ELb1ELb1ELb1ELb0EEENS1_36VarlenDynamicPersistentTileSchedulerILi128ELi80ELi128ELi128ELb1ELb1ELb0ELb0ELb1ELb1EEEEEEEEEvNT_6ParamsE)
        .other          _ZN7cutlass13device_kernelIN5flash19enable_sm80_to_sm89INS1_16FlashAttnFwdSm80INS1_25CollectiveMainloopFwdSm80ILi4ELi1ELb0EN4cute5tupleIJNS5_1CILi128EEENS7_ILi80EEENS7_ILi64EEEEEELi64ENS_10bfloat16_tEfNS_4arch4Sm80ELb0ELb0ELb1ELb1ELb1ELb1ELb1ELb1EEENS1_21CollectiveEpilogueFwdINS6_IJS8_SA_S9_EEENS6_IJNS7_ILi1EEESI_SI_EEESC_SE_Li128ELb1ELb1ELb1ELb0EEENS1_36VarlenDynamicPersistentTileSchedulerILi128ELi80ELi128ELi128ELb1ELb1ELb0ELb0ELb1ELb1EEEEEEEEEvNT_6ParamsE,@"STO_CUDA_ENTRY STV_DEFAULT"
_ZN7cutlass13device_kernelIN5flash19enable_sm80_to_sm89INS1_16FlashAttnFwdSm80INS1_25CollectiveMainloopFwdSm80ILi4ELi1ELb0EN4cute5tupleIJNS5_1CILi128EEENS7_ILi80EEENS7_ILi64EEEEEELi64ENS_10bfloat16_tEfNS_4arch4Sm80ELb0ELb0ELb1ELb1ELb1ELb1ELb1ELb1EEENS1_21CollectiveEpilogueFwdINS6_IJS8_SA_S9_EEENS6_IJNS7_ILi1EEESI_SI_EEESC_SE_Li128ELb1ELb1ELb1ELb0EEENS1_36VarlenDynamicPersistentTileSchedulerILi128ELi80ELi128ELi128ELb1ELb1ELb0ELb0ELb1ELb1EEEEEEEEEvNT_6ParamsE:
[----:B------:R-:W-:Y:S01]  /*0000*/  LDC R1, c[0x0][0x28] ;  /* 0x00000a00ff017b82 */ /* 0x000fe20000000800 */
[----:B------:R-:W-:Y:S05]  /*0010*/  EXIT ;  /* 0x000000000000794d */ /* 0x000fea0003800000 */
.L_x_2:
        /* <DEDUP_REMOVED lines=14> */
.L_x_20:


//--------------------- .text._ZN7cutlass13device_kernelIN5flash19enable_sm80_to_sm89INS1_16FlashAttnFwdSm80INS1_25CollectiveMainloopFwdSm80ILi4ELi1ELb0EN4cute5tupleIJNS5_1CILi128EEENS7_ILi96EEENS7_ILi64EEEEEELi64ENS_10bfloat16_tEfNS_4arch4Sm80ELb0ELb1ELb1ELb0ELb1ELb0ELb1ELb1EEENS1_21CollectiveEpilogueFwdINS6_IJS8_SA_S9_EEENS6_IJNS7_ILi1EEESI_SI_EEESC_SE_Li128ELb0ELb1ELb1ELb0EEENS1_19SingleTileSchedulerILb0ELb1ELb1ELi128EEEEEEEEEvNT_6ParamsE --------------------------
	.section	.text._ZN7cutlass13device_kernelIN5flash19enable_sm80_to_sm89INS1_16FlashAttnFwdSm80INS1_25CollectiveMainloopFwdSm80ILi4ELi1ELb0EN4cute5tupleIJNS5_1CILi128EEENS7_ILi96EEENS7_ILi64EEEEEELi64ENS_10bfloat16_tEfNS_4arch4Sm80ELb0ELb1ELb1ELb0ELb1ELb0ELb1ELb1EEENS1_21CollectiveEpilogueFwdINS6_IJS8_SA_S9_EEENS6_IJNS7_ILi1EEESI_SI_EEESC_SE_Li128ELb0ELb1ELb1ELb0EEENS1_19SingleTileSchedulerILb0ELb1ELb1ELi128EEEEEEEEEvNT_6ParamsE,"ax",@progbits
	.align	128
.text._ZN7cutlass13device_kernelIN5flash19enable_sm80_to_sm89INS1_16FlashAttnFwdSm80INS1_25CollectiveMainloopFwdSm80ILi4ELi1ELb0EN4cute5tupleIJNS5_1CILi128EEENS7_ILi96EEENS7_ILi64EEEEEELi64ENS_10bfloat16_tEfNS_4arch4Sm80ELb0ELb1ELb1ELb0ELb1ELb0ELb1ELb1EEENS1_21CollectiveEpilogueFwdINS6_IJS8_SA_S9_EEENS6_IJNS7_ILi1EEESI_SI_EEESC_SE_Li128ELb0ELb1ELb1ELb0EEENS1_19SingleTileSchedulerILb0ELb1ELb1ELi128EEEEEEEEEvNT_6ParamsE:
        .type           _ZN7cutlass13device_kernelIN5flash19enable_sm80_to_sm89INS1_16FlashAttnFwdSm80INS1_25CollectiveMainloopFwdSm80ILi4ELi1ELb0EN4cute5tupleIJNS5_1CILi128EEENS7_ILi96EEENS7_ILi64EEEEEELi64ENS_10bfloat16_tEfNS_4arch4Sm80ELb0ELb1ELb1ELb0ELb1ELb0ELb1ELb1EEENS1_21CollectiveEpilogueFwdINS6_IJS8_SA_S9_EEENS6_IJNS7_ILi1EEESI_SI_EEESC_SE_Li128ELb0ELb1ELb1ELb0EEENS1_19SingleTileSchedulerILb0ELb1ELb1ELi128EEEEEEEEEvNT_6ParamsE,@function
        .size           _ZN7cutlass13device_kernelIN5flash19enable_sm80_to_sm89INS1_16FlashAttnFwdSm80INS1_25CollectiveMainloopFwdSm80ILi4ELi1ELb0EN4cute5tupleIJNS5_1CILi128EEENS7_ILi96EEENS7_ILi64EEEEEELi64ENS_10bfloat16_tEfNS_4arch4Sm80ELb0ELb1ELb1ELb0ELb1ELb0ELb1ELb1EEENS1_21CollectiveEpilogueFwdINS6_IJS8_SA_S9_EEENS6_IJNS7_ILi1EEESI_SI_EEESC_SE_Li128ELb0ELb1ELb1ELb0EEENS1_19SingleTileSchedulerILb0ELb1ELb1ELi128EEEEEEEEEvNT_6ParamsE,(.L_x_21 - _ZN7cutlass13device_kernelIN5flash19enable_sm80_to_sm89INS1_16FlashAttnFwdSm80INS1_25CollectiveMainloopFwdSm80ILi4ELi1ELb0EN4cute5tupleIJNS5_1CILi128EEENS7_ILi96EEENS7_ILi64EEEEEELi64ENS_10bfloat16_tEfNS_4arch4Sm80ELb0ELb1ELb1ELb0ELb1ELb0ELb1ELb1EEENS1_21CollectiveEpilogueFwdINS6_IJS8_SA_S9_EEENS6_IJNS7_ILi1EEESI_SI_EEESC_SE_Li128ELb0ELb1ELb1ELb0EEENS1_19SingleTileSchedulerILb0ELb1ELb1ELi128EEEEEEEEEvNT_6ParamsE)
        .other          _ZN7cutlass13device_kernelIN5flash19enable_sm80_to_sm89INS1_16FlashAttnFwdSm80INS1_25CollectiveMainloopFwdSm80ILi4ELi1ELb0EN4cute5tupleIJNS5_1CILi128EEENS7_ILi96EEENS7_ILi64EEEEEELi64ENS_10bfloat16_tEfNS_4arch4Sm80ELb0ELb1ELb1ELb0ELb1ELb0ELb1ELb1EEENS1_21CollectiveEpilogueFwdINS6_IJS8_SA_S9_EEENS6_IJNS7_ILi1EEESI_SI_EEESC_SE_Li128ELb0ELb1ELb1ELb0EEENS1_19SingleTileSchedulerILb0ELb1ELb1ELi128EEEEEEEEEvNT_6ParamsE,@"STO_CUDA_ENTRY STV_DEFAULT"
_ZN7cutlass13device_kernelIN5flash19enable_sm80_to_sm89INS1_16FlashAttnFwdSm80INS1_25CollectiveMainloopFwdSm80ILi4ELi1ELb0EN4cute5tupleIJNS5_1CILi128EEENS7_ILi96EEENS7_ILi64EEEEEELi64ENS_10bfloat16_tEfNS_4arch4Sm80ELb0ELb1ELb1ELb0ELb1ELb0ELb1ELb1EEENS1_21CollectiveEpilogueFwdINS6_IJS8_SA_S9_EEENS6_IJNS7_ILi1EEESI_SI_EEESC_SE_Li128ELb0ELb1ELb1ELb0EEENS1_19SingleTileSchedulerILb0ELb1ELb1ELi128EEEEEEEEEvNT_6ParamsE:
[----:B------:R-:W-:Y:S01]  /*0000*/  LDC R1, c[0x0][0x28] ;  /* 0x00000a00ff017b82 */ /* 0x000fe20000000800 */
[----:B------:R-:W-:Y:S05]  /*0010*/  EXIT ;  /* 0x000000000000794d */ /* 0x000fea0003800000 */
.L_x_3:
        /* <DEDUP_REMOVED lines=14> */
.L_x_21:


//--------------------- .text._ZN7cutlass13device_kernelIN5flash19enable_sm80_to_sm89INS1_16FlashAttnFwdSm80INS1_25CollectiveMainloopFwdSm80ILi4ELi1ELb0EN4cute5tupleIJNS5_1CILi128EEENS7_ILi80EEENS7_ILi64EEEEEELi64ENS_10bfloat16_tEfNS_4arch4Sm80ELb0ELb1ELb1ELb1ELb1ELb0ELb1ELb1EEENS1_21CollectiveEpilogueFwdINS6_IJS8_SA_S9_EEENS6_IJNS7_ILi1EEESI_SI_EEESC_SE_Li128ELb1ELb1ELb1ELb0EEENS1_36VarlenDynamicPersistentTileSchedulerILi128ELi80ELi128ELi128ELb1ELb1ELb0ELb1ELb0ELb1EEEEEEEEEvNT_6ParamsE --------------------------
	.section	.text._ZN7cutlass13device_kernelIN5flash19enable_sm80_to_sm89INS1_16FlashAttnFwdSm80INS1_25CollectiveMainloopFwdSm80ILi4ELi1ELb0EN4cute5tupleIJNS5_1CILi128EEENS7_ILi80EEENS7_ILi64EEEEEELi64ENS_10bfloat16_tEfNS_4arch4Sm80ELb0ELb1ELb1ELb1ELb1ELb0ELb1ELb1EEENS1_21CollectiveEpilogueFwdINS6_IJS8_SA_S9_EEENS6_IJNS7_ILi1EEESI_SI_EEESC_SE_Li128ELb1ELb1ELb1ELb0EEENS1_36VarlenDynamicPersistentTileSchedulerILi128ELi80ELi128ELi128ELb1ELb1ELb0ELb1ELb0ELb1EEEEEEEEEvNT_6ParamsE,"ax",@progbits
	.align	128
.text._ZN7cutlass13device_kernelIN5flash19enable_sm80_to_sm89INS1_16FlashAttnFwdSm80INS1_25CollectiveMainloopFwdSm80ILi4ELi1ELb0EN4cute5tupleIJNS5_1CILi128EEENS7_ILi80EEENS7_ILi64EEEEEELi64ENS_10bfloat16_tEfNS_4arch4Sm80ELb0ELb1ELb1ELb1ELb1ELb0ELb1ELb1EEENS1_21CollectiveEpilogueFwdINS6_IJS8_SA_S9_EEENS6_IJNS7_ILi1EEESI_SI_EEESC_SE_Li128ELb1ELb1ELb1ELb0EEENS1_36VarlenDynamicPersistentTileSchedulerILi128ELi80ELi128ELi128ELb1ELb1ELb0ELb1ELb0ELb1EEEEEEEEEvNT_6ParamsE:
        .type           _ZN7cutlass13device_kernelIN5flash19enable_sm80_to_sm89INS1_16FlashAttnFwdSm80INS1_25CollectiveMainloopFwdSm80ILi4ELi1ELb0EN4cute5tupleIJNS5_1CILi128EEENS7_ILi80EEENS7_ILi64EEEEEELi64ENS_10bfloat16_tEfNS_4arch4Sm80ELb0ELb1ELb1ELb1ELb1ELb0ELb1ELb1EEENS1_21CollectiveEpilogueFwdINS6_IJS8_SA_S9_EEENS6_IJNS7_ILi1EEESI_SI_EEESC_SE_Li128ELb1ELb1ELb1ELb0EEENS1_36VarlenDynamicPersistentTileSchedulerILi128ELi80ELi128ELi128ELb1ELb1ELb0ELb1ELb0ELb1EEEEEEEEEvNT_6ParamsE,@function
        .size           _ZN7cutlass13device_kernelIN5flash19enable_sm80_to_sm89INS1_16FlashAttnFwdSm80INS1_25CollectiveMainloopFwdSm80ILi4ELi1ELb0EN4cute5tupleIJNS5_1CILi128EEENS7_ILi80EEENS7_ILi64EEEEEELi64ENS_10bfloat16_tEfNS_4arch4Sm80ELb0ELb1ELb1ELb1ELb1ELb0ELb1ELb1EEENS1_21CollectiveEpilogueFwdINS6_IJS8_SA_S9_EEENS6_IJNS7_ILi1EEESI_SI_EEESC_SE_Li128ELb1ELb1ELb1ELb0EEENS1_36VarlenDynamicPersistentTileSchedulerILi128ELi80ELi128ELi128ELb1ELb1ELb0ELb1ELb0ELb1EEEEEEEEEvNT_6ParamsE,(.L_x_22 - _ZN7cutlass13device_kernelIN5flash19enable_sm80_to_sm89INS1_16FlashAttnFwdSm80INS1_25CollectiveMainloopFwdSm80ILi4ELi1ELb0EN4cute5tupleIJNS5_1CILi128EEENS7_ILi80EEENS7_ILi64EEEEEELi64ENS_10bfloat16_tEfNS_4arch4Sm80ELb0ELb1ELb1ELb1ELb1ELb0ELb1ELb1EEENS1_21CollectiveEpilogueFwdINS6_IJS8_SA_S9_EEENS6_IJNS7_ILi1EEESI_SI_EEESC_SE_Li128ELb1ELb1ELb1ELb0EEENS1_36VarlenDynamicPersistentTileSchedulerILi128ELi80ELi128ELi128ELb1ELb1ELb0ELb1ELb0ELb1EEEEEEEEEvNT_6ParamsE)
        .other          _ZN7cutlass13device_kernelIN5flash19enable_sm80_to_sm89INS1_16FlashAttnFwdSm80INS1_25CollectiveMainloopFwdSm80ILi4ELi1ELb0EN4cute5tupleIJNS5_1CILi128EEENS7_ILi80EEENS7_ILi64EEEEEELi64ENS_10bfloat16_tEfNS_4arch4Sm80ELb0ELb1ELb1ELb1ELb1ELb0ELb1ELb1EEENS1_21CollectiveEpilogueFwdINS6_IJS8_SA_S9_EEENS6_IJNS7_ILi1EEESI_SI_EEESC_SE_Li128ELb1ELb1ELb1ELb0EEENS1_36VarlenDynamicPersistentTileSchedulerILi128ELi80ELi128ELi128ELb1ELb1ELb0ELb1ELb0ELb1EEEEEEEEEvNT_6ParamsE,@"STO_CUDA_ENTRY STV_DEFAULT"
_ZN7cutlass13device_kernelIN5flash19enable_sm80_to_sm89INS1_16FlashAttnFwdSm80INS1_25CollectiveMainloopFwdSm80ILi4ELi1ELb0EN4cute5tupleIJNS5_1CILi128EEENS7_ILi80EEENS7_ILi64EEEEEELi64ENS_10bfloat16_tEfNS_4arch4Sm80ELb0ELb1ELb1ELb1ELb1ELb0ELb1ELb1EEENS1_21CollectiveEpilogueFwdINS6_IJS8_SA_S9_EEENS6_IJNS7_ILi1EEESI_SI_EEESC_SE_Li128ELb1ELb1ELb1ELb0EEENS1_36VarlenDynamicPersistentTileSchedulerILi128ELi80ELi128ELi128ELb1ELb1ELb0ELb1ELb0ELb1EEEEEEEEEvNT_6ParamsE:
[----:B------:R-:W-:Y:S01]  /*0000*/  LDC R1, c[0x0][0x28] ;  /* 0x00000a00ff017b82 */ /* 0x000fe20000000800 */
[----:B------:R-:W-:Y:S05]  /*0010*/  EXIT ;  /* 0x000000000000794d */ /* 0x000fea0003800000 */
.L_x_4:
        /* <DEDUP_REMOVED lines=14> */
.L_x_22:


//--------------------- .text._ZN7cutlass13device_kernelIN5flash19enable_sm80_to_sm89INS1_16FlashAttnFwdSm80INS1_25CollectiveMainloopFwdSm80ILi4ELi1ELb0EN4cute5tupleIJNS5_1CILi128EEENS7_ILi80EEENS7_ILi64EEEEEELi64ENS_10bfloat16_tEfNS_4arch4Sm80ELb0ELb1ELb1ELb1ELb1ELb1ELb1ELb1EEENS1_21CollectiveEpilogueFwdINS6_IJS8_SA_S9_EEENS6_IJNS7_ILi1EEESI_SI_EEESC_SE_Li128ELb1ELb1ELb1ELb0EEENS1_36VarlenDynamicPersistentTileSchedulerILi128ELi80ELi128ELi128ELb1ELb1ELb0ELb1ELb0ELb1EEEEEEEEEvNT_6ParamsE --------------------------
	.section	.text._ZN7cutlass13device_kernelIN5flash19enable_sm80_to_sm89INS1_16FlashAttnFwdSm80INS1_25CollectiveMainloopFwdSm80ILi4ELi1ELb0EN4cute5tupleIJNS5_1CILi128EEENS7_ILi80EEENS7_ILi64EEEEEELi64ENS_10bfloat16_tEfNS_4arch4Sm80ELb0ELb1ELb1ELb1ELb1ELb1ELb1ELb1EEENS1_21CollectiveEpilogueFwdINS6_IJS8_SA_S9_EEENS6_IJNS7_ILi1EEESI_SI_EEESC_SE_Li128ELb1ELb1ELb1ELb0EEENS1_36VarlenDynamicPersistentTileSchedulerILi128ELi80ELi128ELi128ELb1ELb1ELb0ELb1ELb0ELb1EEEEEEEEEvNT_6ParamsE,"ax",@progbits
	.align	128
.text._ZN7cutlass13device_kernelIN5flash19enable_sm80_to_sm89INS1_16FlashAttnFwdSm80INS1_25CollectiveMainloopFwdSm80ILi4ELi1ELb0EN4cute5tupleIJNS5_1CILi128EEENS7_ILi80EEENS7_ILi64EEEEEELi64ENS_10bfloat16_tEfNS_4arch4Sm80ELb0ELb1ELb1ELb1ELb1ELb1ELb1ELb1EEENS1_21CollectiveEpilogueFwdINS6_IJS8_SA_S9_EEENS6_IJNS7_ILi1EEESI_SI_EEESC_SE_Li128ELb1ELb1ELb1ELb0EEENS1_36VarlenDynamicPersistentTileSchedulerILi128ELi80ELi128ELi128ELb1ELb1ELb0ELb1ELb0ELb1EEEEEEEEEvNT_6ParamsE:
        .type           _ZN7cutlass13device_kernelIN5flash19enable_sm80_to_sm89INS1_16FlashAttnFwdSm80INS1_25CollectiveMainloopFwdSm80ILi4ELi1ELb0EN4cute5tupleIJNS5_1CILi128EEENS7_ILi80EEENS7_ILi64EEEEEELi64ENS_10bfloat16_tEfNS_4arch4Sm80ELb0ELb1ELb1ELb1ELb1ELb1ELb1ELb1EEENS1_21CollectiveEpilogueFwdINS6_IJS8_SA_S9_EEENS6_IJNS7_ILi1EEESI_SI_EEESC_SE_Li128ELb1ELb1ELb1ELb0EEENS1_36VarlenDynamicPersistentTileSchedulerILi128ELi80ELi128ELi128ELb1ELb1ELb0ELb1ELb0ELb1EEEEEEEEEvNT_6ParamsE,@function
        .size           _ZN7cutlass13device_kernelIN5flash19enable_sm80_to_sm89INS1_16FlashAttnFwdSm80INS1_25CollectiveMainloopFwdSm80ILi4ELi1ELb0EN4cute5tupleIJNS5_1CILi128EEENS7_ILi80EEENS7_ILi64EEEEEELi64ENS_10bfloat16_tEfNS_4arch4Sm80ELb0ELb1ELb1ELb1ELb1ELb1ELb1ELb1EEENS1_21CollectiveEpilogueFwdINS6_IJS8_SA_S9_EEENS6_IJNS7_ILi1EEESI_SI_EEESC_SE_Li128ELb1ELb1ELb1ELb0EEENS1_36VarlenDynamicPersistentTileSchedulerILi128ELi80ELi128ELi128ELb1ELb1ELb0ELb1ELb0ELb1EEEEEEEEEvNT_6ParamsE,(.L_x_23 - _ZN7cutlass13device_kernelIN5flash19enable_sm80_to_sm89INS1_16FlashAttnFwdSm80INS1_25CollectiveMainloopFwdSm80ILi4ELi1ELb0EN4cute5tupleIJNS5_1CILi128EEENS7_ILi80EEENS7_ILi64EEEEEELi64ENS_10bfloat16_tEfNS_4arch4Sm80ELb0ELb1ELb1ELb1ELb1ELb1ELb1ELb1EEENS1_21CollectiveEpilogueFwdINS6_IJS8_SA_S9_EEENS6_IJNS7_ILi1EEESI_SI_EEESC_SE_Li128ELb1ELb1ELb1ELb0EEENS1_36VarlenDynamicPersistentTileSchedulerILi128ELi80ELi128ELi128ELb1ELb1ELb0ELb1ELb0ELb1EEEEEEEEEvNT_6ParamsE)
        .other          _ZN7cutlass13device_kernelIN5flash19enable_sm80_to_sm89INS1_16FlashAttnFwdSm80INS1_25CollectiveMainloopFwdSm80ILi4ELi1ELb0EN4cute5tupleIJNS5_1CILi128EEENS7_ILi80EEENS7_ILi64EEEEEELi64ENS_10bfloat16_tEfNS_4arch4Sm80ELb0ELb1ELb1ELb1ELb1ELb1ELb1ELb1EEENS1_21CollectiveEpilogueFwdINS6_IJS8_SA_S9_EEENS6_IJNS7_ILi1EEESI_SI_EEESC_SE_Li128ELb1ELb1ELb1ELb0EEENS1_36VarlenDynamicPersistentTileSchedulerILi128ELi80ELi128ELi128ELb1ELb1ELb0ELb1ELb0ELb1EEEEEEEEEvNT_6ParamsE,@"STO_CUDA_ENTRY STV_DEFAULT"
_ZN7cutlass13device_kernelIN5flash19enable_sm80_to_sm89INS1_16FlashAttnFwdSm80INS1_25CollectiveMainloopFwdSm80ILi4ELi1ELb0EN4cute5tupleIJNS5_1CILi128EEENS7_ILi80EEENS7_ILi64EEEEEELi64ENS_10bfloat16_tEfNS_4arch4Sm80ELb0ELb1ELb1ELb1ELb1ELb1ELb1ELb1EEENS1_21CollectiveEpilogueFwdINS6_IJS8_SA_S9_EEENS6_IJNS7_ILi1EEESI_SI_EEESC_SE_Li128ELb1ELb1ELb1ELb0EEENS1_36VarlenDynamicPersistentTileSchedulerILi128ELi80ELi128ELi128ELb1ELb1ELb0ELb1ELb0ELb1EEEEEEEEEvNT_6ParamsE:
[----:B------:R-:W-:Y:S01]  /*0000*/  LDC R1, c[0x0][0x28] ;  /* 0x00000a00ff017b82 */ /* 0x000fe20000000800 */
[----:B------:R-:W-:Y:S05]  /*0010*/  EXIT ;  /* 0x000000000000794d */ /* 0x000fea0003800000 */
.L_x_5:
        /* <DEDUP_REMOVED lines=14> */
.L_x_23:


//--------------------- .text._ZN7cutlass13device_kernelIN5flash19enable_sm80_to_sm89INS1_16FlashAttnFwdSm80INS1_25CollectiveMainloopFwdSm80ILi4ELi1ELb0EN4cute5tupleIJNS5_1CILi128EEENS7_ILi112EEENS7_ILi64EEEEEELi64ENS_10bfloat16_tEfNS_4arch4Sm80ELb1ELb0ELb1ELb0ELb1ELb0ELb1ELb1EEENS1_21CollectiveEpilogueFwdINS6_IJS8_SA_S9_EEENS6_IJNS7_ILi1EEESI_SI_EEESC_SE_Li128ELb0ELb1ELb1ELb0EEENS1_30DynamicPersistentTileSchedulerILi128ELi128ELb1ELb1ELb0EEEEEEEEEvNT_6ParamsE --------------------------
	.section	.text._ZN7cutlass13device_kernelIN5flash19enable_sm80_to_sm89INS1_16FlashAttnFwdSm80INS1_25CollectiveMainloopFwdSm80ILi4ELi1ELb0EN4cute5tupleIJNS5_1CILi128EEENS7_ILi112EEENS7_ILi64EEEEEELi64ENS_10bfloat16_tEfNS_4arch4Sm80ELb1ELb0ELb1ELb0ELb1ELb0ELb1ELb1EEENS1_21CollectiveEpilogueFwdINS6_IJS8_SA_S9_EEENS6_IJNS7_ILi1EEESI_SI_EEESC_SE_Li128ELb0ELb1ELb1ELb0EEENS1_30DynamicPersistentTileSchedulerILi128ELi128ELb1ELb1ELb0EEEEEEEEEvNT_6ParamsE,"ax",@progbits
	.align	128
.text._ZN7cutlass13device_kernelIN5flash19enable_sm80_to_sm89INS1_16FlashAttnFwdSm80INS1_25CollectiveMainloopFwdSm80ILi4ELi1ELb0EN4cute5tupleIJNS5_1CILi128EEENS7_ILi112EEENS7_ILi64EEEEEELi64ENS_10bfloat16_tEfNS_4arch4Sm80ELb1ELb0ELb1ELb0ELb1ELb0ELb1ELb1EEENS1_21CollectiveEpilogueFwdINS6_IJS8_SA_S9_EEENS6_IJNS7_ILi1EEESI_SI_EEESC_SE_Li128ELb0ELb1ELb1ELb0EEENS1_30DynamicPersistentTileSchedulerILi128ELi128ELb1ELb1ELb0EEEEEEEEEvNT_6ParamsE:
        .type           _ZN7cutlass13device_kernelIN5flash19enable_sm80_to_sm89INS1_16FlashAttnFwdSm80INS1_25CollectiveMainloopFwdSm80ILi4ELi1ELb0EN4cute5tupleIJNS5_1CILi128EEENS7_ILi112EEENS7_ILi64EEEEEELi64ENS_10bfloat16_tEfNS_4arch4Sm80ELb1ELb0ELb1ELb0ELb1ELb0ELb1ELb1EEENS1_21CollectiveEpilogueFwdINS6_IJS8_SA_S9_EEENS6_IJNS7_ILi1EEESI_SI_EEESC_SE_Li128ELb0ELb1ELb1ELb0EEENS1_30DynamicPersistentTileSchedulerILi128ELi128ELb1ELb1ELb0EEEEEEEEEvNT_6ParamsE,@function
        .size           _ZN7cutlass13device_kernelIN5flash19enable_sm80_to_sm89INS1_16FlashAttnFwdSm80INS1_25CollectiveMainloopFwdSm80ILi4ELi1ELb0EN4cute5tupleIJNS5_1CILi128EEENS7_ILi112EEENS7_ILi64EEEEEELi64ENS_10bfloat16_tEfNS_4arch4Sm80ELb1ELb0ELb1ELb0ELb1ELb0ELb1ELb1EEENS1_21CollectiveEpilogueFwdINS6_IJS8_SA_S9_EEENS6_IJNS7_ILi1EEESI_SI_EEESC_SE_Li128ELb0ELb1ELb1ELb0EEENS1_30DynamicPersistentTileSchedulerILi128ELi128ELb1ELb1ELb0EEEEEEEEEvNT_6ParamsE,(.L_x_24 - _ZN7cutlass13device_kernelIN5flash19enable_sm80_to_sm89INS1_16FlashAttnFwdSm80INS1_25CollectiveMainloopFwdSm80ILi4ELi1ELb0EN4cute5tupleIJNS5_1CILi128EEENS7_ILi112EEENS7_ILi64EEEEEELi64ENS_10bfloat16_tEfNS_4arch4Sm80ELb1ELb0ELb1ELb0ELb1ELb0ELb1ELb1EEENS1_21CollectiveEpilogueFwdINS6_IJS8_SA_S9_EEENS6_IJNS7_ILi1EEESI_SI_EEESC_SE_Li128ELb0ELb1ELb1ELb0EEENS1_30DynamicPersistentTileSchedulerILi128ELi128ELb1ELb1ELb0EEEEEEEEEvNT_6ParamsE)
        .other          _ZN7cutlass13device_kernelIN5flash19enable_sm80_to_sm89INS1_16FlashAttnFwdSm80INS1_25CollectiveMainloopFwdSm80ILi4ELi1ELb0EN4cute5tupleIJNS5_1CILi128EEENS7_ILi112EEENS7_ILi64EEEEEELi64ENS_10bfloat16_tEfNS_4arch4Sm80ELb1ELb0ELb1ELb0ELb1ELb0ELb1ELb1EEENS1_21CollectiveEpilogueFwdINS6_IJS8_SA_S9_EEENS6_IJNS7_ILi1EEESI_SI_EEESC_SE_Li128ELb0ELb1ELb1ELb0EEENS1_30DynamicPersistentTileSchedulerILi128ELi128ELb1ELb1ELb0EEEEEEEEEvNT_6ParamsE,@"STO_CUDA_ENTRY STV_DEFAULT"
_ZN7cutlass13device_kernelIN5flash19enable_sm80_to_sm89INS1_16FlashAttnFwdSm80INS1_25CollectiveMainloopFwdSm80ILi4ELi1ELb0EN4cute5tupleIJNS5_1CILi128EEENS7_ILi112EEENS7_ILi64EEEEEELi64ENS_10bfloat16_tEfNS_4arch4Sm80ELb1ELb0ELb1ELb0ELb1ELb0ELb1ELb1EEENS1_21CollectiveEpilogueFwdINS6_IJS8_SA_S9_EEENS6_IJNS7_ILi1EEESI_SI_EEESC_SE_Li128ELb0ELb1ELb1ELb0EEENS1_30DynamicPersistentTileSchedulerILi128ELi128ELb1ELb1ELb0EEEEEEEEEvNT_6ParamsE:
[----:B------:R-:W-:Y:S01]  /*0000*/  LDC R1, c[0x0][0x28] ;  /* 0x00000a00ff017b82 */ /* 0x000fe20000000800 */
[----:B------:R-:W-:Y:S05]  /*0010*/  EXIT ;  /* 0x000000000000794d */ /* 0x000fea0003800000 */
.L_x_6:
        /* <DEDUP_REMOVED lines=14> */
.L_x_24:


//--------------------- .text._ZN7cutlass13device_kernelIN5flash19enable_sm80_to_sm89INS1_16FlashAttnFwdSm80INS1_25CollectiveMainloopFwdSm80ILi4ELi1ELb0EN4cute5tupleIJNS5_1CILi128EEENS7_ILi80EEENS7_ILi64EEEEEELi64ENS_10bfloat16_tEfNS_4arch4Sm80ELb1ELb0ELb1ELb1ELb1ELb0ELb1ELb1EEENS1_21CollectiveEpilogueFwdINS6_IJS8_SA_S9_EEENS6_IJNS7_ILi1EEESI_SI_EEESC_SE_Li128ELb1ELb1ELb1ELb0EEENS1_36VarlenDynamicPersistentTileSchedulerILi128ELi80ELi128ELi128ELb1ELb1ELb0ELb1ELb1ELb1EEEEEEEEEvNT_6ParamsE --------------------------
	.section	.text._ZN7cutlass13device_kernelIN5flash19enable_sm80_to_sm89INS1_16FlashAttnFwdSm80INS1_25CollectiveMainloopFwdSm80ILi4ELi1ELb0EN4cute5tupleIJNS5_1CILi128EEENS7_ILi80EEENS7_ILi64EEEEEELi64ENS_10bfloat16_tEfNS_4arch4Sm80ELb1ELb0ELb1ELb1ELb1ELb0ELb1ELb1EEENS1_21CollectiveEpilogueFwdINS6_IJS8_SA_S9_EEENS6_IJNS7_ILi1EEESI_SI_EEESC_SE_Li128ELb1ELb1ELb1ELb0EEENS1_36VarlenDynamicPersistentTileSchedulerILi128ELi80ELi128ELi128ELb1ELb1ELb0ELb1ELb1ELb1EEEEEEEEEvNT_6ParamsE,"ax",@progbits
	.align	128
.text._ZN7cutlass13device_kernelIN5flash19enable_sm80_to_sm89INS1_16FlashAttnFwdSm80INS1_25CollectiveMainloopFwdSm80ILi4ELi1ELb0EN4cute5tupleIJNS5_1CILi128EEENS7_ILi80EEENS7_ILi64EEEEEELi64ENS_10bfloat16_tEfNS_4arch4Sm80ELb1ELb0ELb1ELb1ELb1ELb0ELb1ELb1EEENS1_21CollectiveEpilogueFwdINS6_IJS8_SA_S9_EEENS6_IJNS7_ILi1EEESI_SI_EEESC_SE_Li128ELb1ELb1ELb1ELb0EEENS1_36VarlenDynamicPersistentTileSchedulerILi128ELi80ELi128ELi128ELb1ELb1ELb0ELb1ELb1ELb1EEEEEEEEEvNT_6ParamsE:
        .type           _ZN7cutlass13device_kernelIN5flash19enable_sm80_to_sm89INS1_16FlashAttnFwdSm80INS1_25CollectiveMainloopFwdSm80ILi4ELi1ELb0EN4cute5tupleIJNS5_1CILi128EEENS7_ILi80EEENS7_ILi64EEEEEELi64ENS_10bfloat16_tEfNS_4arch4Sm80ELb1ELb0ELb1ELb1ELb1ELb0ELb1ELb1EEENS1_21CollectiveEpilogueFwdINS6_IJS8_SA_S9_EEENS6_IJNS7_ILi1EEESI_SI_EEESC_SE_Li128ELb1ELb1ELb1ELb0EEENS1_36VarlenDynamicPersistentTileSchedulerILi128ELi80ELi128ELi128ELb1ELb1ELb0ELb1ELb1ELb1EEEEEEEEEvNT_6ParamsE,@function
        .size           _ZN7cutlass13device_kernelIN5flash19enable_sm80_to_sm89INS1_16FlashAttnFwdSm80INS1_25CollectiveMainloopFwdSm80ILi4ELi1ELb0EN4cute5tupleIJNS5_1CILi128EEENS7_ILi80EEENS7_ILi64EEEEEELi64ENS_10bfloat16_tEfNS_4arch4Sm80ELb1ELb0ELb1ELb1ELb1ELb0ELb1ELb1EEENS1_21CollectiveEpilogueFwdINS6_IJS8_SA_S9_EEENS6_IJNS7_ILi1EEESI_SI_EEESC_SE_Li128ELb1ELb1ELb1ELb0EEENS1_36VarlenDynamicPersistentTileSchedulerILi128ELi80ELi128ELi128ELb1ELb1ELb0ELb1ELb1ELb1EEEEEEEEEvNT_6ParamsE,(.L_x_25 - _ZN7cutlass13device_kernelIN5flash19enable_sm80_to_sm89INS1_16FlashAttnFwdSm80INS1_25CollectiveMainloopFwdSm80ILi4ELi1ELb0EN4cute5tupleIJNS5_1CILi128EEENS7_ILi80EEENS7_ILi64EEEEEELi64ENS_10bfloat16_tEfNS_4arch4Sm80ELb1ELb0ELb1ELb1ELb1ELb0ELb1ELb1EEENS1_21CollectiveEpilogueFwdINS6_IJS8_SA_S9_EEENS6_IJNS7_ILi1EEESI_SI_EEESC_SE_Li128ELb1ELb1ELb1ELb0EEENS1_36VarlenDynamicPersistentTileSchedulerILi128ELi80ELi128ELi128ELb1ELb1ELb0ELb1ELb1ELb1EEEEEEEEEvNT_6ParamsE)
        .other          _ZN7cutlass13device_kernelIN5flash19enable_sm80_to_sm89INS1_16FlashAttnFwdSm80INS1_25CollectiveMainloopFwdSm80ILi4ELi1ELb0EN4cute5tupleIJNS5_1CILi128EEENS7_ILi80EEENS7_ILi64EEEEEELi64ENS_10bfloat16_tEfNS_4arch4Sm80ELb1ELb0ELb1ELb1ELb1ELb0ELb1ELb1EEENS1_21CollectiveEpilogueFwdINS6_IJS8_SA_S9_EEENS6_IJNS7_ILi1EEESI_SI_EEESC_SE_Li128ELb1ELb1ELb1ELb0EEENS1_36VarlenDynamicPersistentTileSchedulerILi128ELi80ELi128ELi128ELb1ELb1ELb0ELb1ELb1ELb1EEEEEEEEEvNT_6ParamsE,@"STO_CUDA_ENTRY STV_DEFAULT"
_ZN7cutlass13device_kernelIN5flash19enable_sm80_to_sm89INS1_16FlashAttnFwdSm80INS1_25CollectiveMainloopFwdSm80ILi4ELi1ELb0EN4cute5tupleIJNS5_1CILi128EEENS7_ILi80EEENS7_ILi64EEEEEELi64ENS_10bfloat16_tEfNS_4arch4Sm80ELb1ELb0ELb1ELb1ELb1ELb0ELb1ELb1EEENS1_21CollectiveEpilogueFwdINS6_IJS8_SA_S9_EEENS6_IJNS7_ILi1EEESI_SI_EEESC_SE_Li128ELb1ELb1ELb1ELb0EEENS1_36VarlenDynamicPersistentTileSchedulerILi128ELi80ELi128ELi128ELb1ELb1ELb0ELb1ELb1ELb1EEEEEEEEEvNT_6ParamsE:
[----:B------:R-:W-:Y:S01]  /*0000*/  LDC R1, c[0x0][0x28] ;  /* 0x00000a00ff017b82 */ /* 0x000fe20000000800 */
[----:B------:R-:W-:Y:S05]  /*0010*/  EXIT ;  /* 0x000000000000794d */ /* 0x000fea0003800000 */
.L_x_7:
        /* <DEDUP_REMOVED lines=14> */
.L_x_25:


//--------------------- .text._ZN7cutlass13device_kernelIN5flash19enable_sm80_to_sm89INS1_16FlashAttnFwdSm80INS1_25CollectiveMainloopFwdSm80ILi4ELi1ELb0EN4cute5tupleIJNS5_1CILi128EEENS7_ILi80EEENS7_ILi64EEEEEELi64ENS_10bfloat16_tEfNS_4arch4Sm80ELb1ELb0ELb1ELb1ELb1ELb1ELb1ELb1EEENS1_21CollectiveEpilogueFwdINS6_IJS8_SA_S9_EEENS6_IJNS7_ILi1EEESI_SI_EEESC_SE_Li128ELb1ELb1ELb1ELb0EEENS1_36VarlenDynamicPersistentTileSchedulerILi128ELi80ELi128ELi128ELb1ELb1ELb0ELb1ELb1ELb1EEEEEEEEEvNT_6ParamsE --------------------------
	.section	.text._ZN7cutlass13device_kernelIN5flash19enable_sm80_to_sm89INS1_16FlashAttnFwdSm80INS1_25CollectiveMainloopFwdSm80ILi4ELi1ELb0EN4cute5tupleIJNS5_1CILi128EEENS7_ILi80EEENS7_ILi64EEEEEELi64ENS_10bfloat16_tEfNS_4arch4Sm80ELb1ELb0ELb1ELb1ELb1ELb1ELb1ELb1EEENS1_21CollectiveEpilogueFwdINS6_IJS8_SA_S9_EEENS6_IJNS7_ILi1EEESI_SI_EEESC_SE_Li128ELb1ELb1ELb1ELb0EEENS1_36VarlenDynamicPersistentTileSchedulerILi128ELi80ELi128ELi128ELb1ELb1ELb0ELb1ELb1ELb1EEEEEEEEEvNT_6ParamsE,"ax",@progbits
	.align	128
.text._ZN7cutlass13device_kernelIN5flash19enable_sm80_to_sm89INS1_16FlashAttnFwdSm80INS1_25CollectiveMainloopFwdSm80ILi4ELi1ELb0EN4cute5tupleIJNS5_1CILi128EEENS7_ILi80EEENS7_ILi64EEEEEELi64ENS_10bfloat16_tEfNS_4arch4Sm80ELb1ELb0ELb1ELb1ELb1ELb1ELb1ELb1EEENS1_21CollectiveEpilogueFwdINS6_IJS8_SA_S9_EEENS6_IJNS7_ILi1EEESI_SI_EEESC_SE_Li128ELb1ELb1ELb1ELb0EEENS1_36VarlenDynamicPersistentTileSchedulerILi128ELi80ELi128ELi128ELb1ELb1ELb0ELb1ELb1ELb1EEEEEEEEEvNT_6ParamsE:
        .type           _ZN7cutlass13device_kernelIN5flash19enable_sm80_to_sm89INS1_16FlashAttnFwdSm80INS1_25CollectiveMainloopFwdSm80ILi4ELi1ELb0EN4cute5tupleIJNS5_1CILi128EEENS7_ILi80EEENS7_ILi64EEEEEELi64ENS_10bfloat16_tEfNS_4arch4Sm80ELb1ELb0ELb1ELb1ELb1ELb1ELb1ELb1EEENS1_21CollectiveEpilogueFwdINS6_IJS8_SA_S9_EEENS6_IJNS7_ILi1EEESI_SI_EEESC_SE_Li128ELb1ELb1ELb1ELb0EEENS1_36VarlenDynamicPersistentTileSchedulerILi128ELi80ELi128ELi128ELb1ELb1ELb0ELb1ELb1ELb1EEEEEEEEEvNT_6ParamsE,@function
        .size           _ZN7cutlass13device_kernelIN5flash19enable_sm80_to_sm89INS1_16FlashAttnFwdSm80INS1_25CollectiveMainloopFwdSm80ILi4ELi1ELb0EN4cute5tupleIJNS5_1CILi128EEENS7_ILi80EEENS7_ILi64EEEEEELi64ENS_10bfloat16_tEfNS_4arch4Sm80ELb1ELb0ELb1ELb1ELb1ELb1ELb1ELb1EEENS1_21CollectiveEpilogueFwdINS6_IJS8_SA_S9_EEENS6_IJNS7_ILi1EEESI_SI_EEESC_SE_Li128ELb1ELb1ELb1ELb0EEENS1_36VarlenDynamicPersistentTileSchedulerILi128ELi80ELi128ELi128ELb1ELb1ELb0ELb1ELb1ELb1EEEEEEEEEvNT_6ParamsE,(.L_x_26 - _ZN7cutlass13device_kernelIN5flash19enable_sm80_to_sm89INS1_16FlashAttnFwdSm80INS1_25CollectiveMainloopFwdSm80ILi4ELi1ELb0EN4cute5tupleIJNS5_1CILi128EEENS7_ILi80EEENS7_ILi64EEEEEELi64ENS_10bfloat16_tEfNS_4arch4Sm80ELb1ELb0ELb1ELb1ELb1ELb1ELb1ELb1EEENS1_21CollectiveEpilogueFwdINS6_IJS8_SA_S9_EEENS6_IJNS7_ILi1EEESI_SI_EEESC_SE_Li128ELb1ELb1ELb1ELb0EEENS1_36VarlenDynamicPersistentTileSchedulerILi128ELi80ELi128ELi128ELb1ELb1ELb0ELb1ELb1ELb1EEEEEEEEEvNT_6ParamsE)
        .other          _ZN7cutlass13device_kernelIN5flash19enable_sm80_to_sm89INS1_16FlashAttnFwdSm80INS1_25CollectiveMainloopFwdSm80ILi4ELi1ELb0EN4cute5tupleIJNS5_1CILi128EEENS7_ILi80EEENS7_ILi64EEEEEELi64ENS_10bfloat16_tEfNS_4arch4Sm80ELb1ELb0ELb1ELb1ELb1ELb1ELb1ELb1EEENS1_21CollectiveEpilogueFwdINS6_IJS8_SA_S9_EEENS6_IJNS7_ILi1EEESI_SI_EEESC_SE_Li128ELb1ELb1ELb1ELb0EEENS1_36VarlenDynamicPersistentTileSchedulerILi128ELi80ELi128ELi128ELb1ELb1ELb0ELb1ELb1ELb1EEEEEEEEEvNT_6ParamsE,@"STO_CUDA_ENTRY STV_DEFAULT"
_ZN7cutlass13device_kernelIN5flash19enable_sm80_to_sm89INS1_16FlashAttnFwdSm80INS1_25CollectiveMainloopFwdSm80ILi4ELi1ELb0EN4cute5tupleIJNS5_1CILi128EEENS7_ILi80EEENS7_ILi64EEEEEELi64ENS_10bfloat16_tEfNS_4arch4Sm80ELb1ELb0ELb1ELb1ELb1ELb1ELb1ELb1EEENS1_21CollectiveEpilogueFwdINS6_IJS8_SA_S9_EEENS6_IJNS7_ILi1EEESI_SI_EEESC_SE_Li128ELb1ELb1ELb1ELb0EEENS1_36VarlenDynamicPersistentTileSchedulerILi128ELi80ELi128ELi128ELb1ELb1ELb0ELb1ELb1ELb1EEEEEEEEEvNT_6ParamsE:
[----:B------:R-:W-:Y:S01]  /*0000*/  LDC R1, c[0x0][0x28] ;  /* 0x00000a00ff017b82 */ /* 0x000fe20000000800 */
[----:B------:R-:W-:Y:S05]  /*0010*/  EXIT ;  /* 0x000000000000794d */ /* 0x000fea0003800000 */
.L_x_8:
        /* <DEDUP_REMOVED lines=14> */
.L_x_26:


//--------------------- .text._ZN7cutlass13device_kernelIN5flash19enable_sm80_to_sm89INS1_16FlashAttnFwdSm80INS1_25CollectiveMainloopFwdSm80ILi4ELi1ELb0EN4cute5tupleIJNS5_1CILi128EEENS7_ILi112EEENS7_ILi64EEEEEELi64ENS_10bfloat16_tEfNS_4arch4Sm80ELb0ELb0ELb0ELb0ELb1ELb0ELb1ELb1EEENS1_21CollectiveEpilogueFwdINS6_IJS8_SA_S9_EEENS6_IJNS7_ILi1EEESI_SI_EEESC_SE_Li128ELb0ELb1ELb1ELb0EEENS1_19SingleTileSchedulerILb0ELb1ELb1ELi128EEEEEEEEEvNT_6ParamsE --------------------------
	.section	.text._ZN7cutlass13device_kernelIN5flash19enable_sm80_to_sm89INS1_16FlashAttnFwdSm80INS1_25CollectiveMainloopFwdSm80ILi4ELi1ELb0EN4cute5tupleIJNS5_1CILi128EEENS7_ILi112EEENS7_ILi64EEEEEELi64ENS_10bfloat16_tEfNS_4arch4Sm80ELb0ELb0ELb0ELb0ELb1ELb0ELb1ELb1EEENS1_21CollectiveEpilogueFwdINS6_IJS8_SA_S9_EEENS6_IJNS7_ILi1EEESI_SI_EEESC_SE_Li128ELb0ELb1ELb1ELb0EEENS1_19SingleTileSchedulerILb0ELb1ELb1ELi128EEEEEEEEEvNT_6ParamsE,"ax",@progbits
	.align	128
.text._ZN7cutlass13device_kernelIN5flash19enable_sm80_to_sm89INS1_16FlashAttnFwdSm80INS1_25CollectiveMainloopFwdSm80ILi4ELi1ELb0EN4cute5tupleIJNS5_1CILi128EEENS7_ILi112EEENS7_ILi64EEEEEELi64ENS_10bfloat16_tEfNS_4arch4Sm80ELb0ELb0ELb0ELb0ELb1ELb0ELb1ELb1EEENS1_21CollectiveEpilogueFwdINS6_IJS8_SA_S9_EEENS6_IJNS7_ILi1EEESI_SI_EEESC_SE_Li128ELb0ELb1ELb1ELb0EEENS1_19SingleTileSchedulerILb0ELb1ELb1ELi128EEEEEEEEEvNT_6ParamsE:
        .type           _ZN7cutlass13device_kernelIN5flash19enable_sm80_to_sm89INS1_16FlashAttnFwdSm80INS1_25CollectiveMainloopFwdSm80ILi4ELi1ELb0EN4cute5tupleIJNS5_1CILi128EEENS7_ILi112EEENS7_ILi64EEEEEELi64ENS_10bfloat16_tEfNS_4arch4Sm80ELb0ELb0ELb0ELb0ELb1ELb0ELb1ELb1EEENS1_21CollectiveEpilogueFwdINS6_IJS8_SA_S9_EEENS6_IJNS7_ILi1EEESI_SI_EEESC_SE_Li128ELb0ELb1ELb1ELb0EEENS1_19SingleTileSchedulerILb0ELb1ELb1ELi128EEEEEEEEEvNT_6ParamsE,@function
        .size           _ZN7cutlass13device_kernelIN5flash19enable_sm80_to_sm89INS1_16FlashAttnFwdSm80INS1_25CollectiveMainloopFwdSm80ILi4ELi1ELb0EN4cute5tupleIJNS5_1CILi128EEENS7_ILi112EEENS7_ILi64EEEEEELi64ENS_10bfloat16_tEfNS_4arch4Sm80ELb0ELb0ELb0ELb0ELb1ELb0ELb1ELb1EEENS1_21CollectiveEpilogueFwdINS6_IJS8_SA_S9_EEENS6_IJNS7_ILi1EEESI_SI_EEESC_SE_Li128ELb0ELb1ELb1ELb0EEENS1_19SingleTileSchedulerILb0ELb1ELb1ELi128EEEEEEEEEvNT_6ParamsE,(.L_x_27 - _ZN7cutlass13device_kernelIN5flash19enable_sm80_to_sm89INS1_16FlashAttnFwdSm80INS1_25CollectiveMainloopFwdSm80ILi4ELi1ELb0EN4cute5tupleIJNS5_1CILi128EEENS7_ILi112EEENS7_ILi64EEEEEELi64ENS_10bfloat16_tEfNS_4arch4Sm80ELb0ELb0ELb0ELb0ELb1ELb0ELb1ELb1EEENS1_21CollectiveEpilogueFwdINS6_IJS8_SA_S9_EEENS6_IJNS7_ILi1EEESI_SI_EEESC_SE_Li128ELb0ELb1ELb1ELb0EEENS1_19SingleTileSchedulerILb0ELb1ELb1ELi128EEEEEEEEEvNT_6ParamsE)
        .other          _ZN7cutlass13device_kernelIN5flash19enable_sm80_to_sm89INS1_16FlashAttnFwdSm80INS1_25CollectiveMainloopFwdSm80ILi4ELi1ELb0EN4cute5tupleIJNS5_1CILi128EEENS7_ILi112EEENS7_ILi64EEEEEELi64ENS_10bfloat16_tEfNS_4arch4Sm80ELb0ELb0ELb0ELb0ELb1ELb0ELb1ELb1EEENS1_21CollectiveEpilogueFwdINS6_IJS8_SA_S9_EEENS6_IJNS7_ILi1EEESI_SI_EEESC_SE_Li128ELb0ELb1ELb1ELb0EEENS1_19SingleTileSchedulerILb0ELb1ELb1ELi128EEEEEEEEEvNT_6ParamsE,@"STO_CUDA_ENTRY STV_DEFAULT"
_ZN7cutlass13device_kernelIN5flash19enable_sm80_to_sm89INS1_16FlashAttnFwdSm80INS1_25CollectiveMainloopFwdSm80ILi4ELi1ELb0EN4cute5tupleIJNS5_1CILi128EEENS7_ILi112EEENS7_ILi64EEEEEELi64ENS_10bfloat16_tEfNS_4arch4Sm80ELb0ELb0ELb0ELb0ELb1ELb0ELb1ELb1EEENS1_21CollectiveEpilogueFwdINS6_IJS8_SA_S9_EEENS6_IJNS7_ILi1EEESI_SI_EEESC_SE_Li128ELb0ELb1ELb1ELb0EEENS1_19SingleTileSchedulerILb0ELb1ELb1ELi128EEEEEEEEEvNT_6ParamsE:
[----:B------:R-:W-:Y:S01]  /*0000*/  LDC R1, c[0x0][0x28] ;  /* 0x00000a00ff017b82 */ /* 0x000fe20000000800 */
[----:B------:R-:W-:Y:S05]  /*0010*/  EXIT ;  /* 0x000000000000794d */ /* 0x000fea0003800000 */
.L_x_9:
        /* <DEDUP_REMOVED lines=14> */
.L_x_27:


//--------------------- .text._ZN7cutlass13device_kernelIN5flash19enable_sm80_to_sm89INS1_16FlashAttnFwdSm80INS1_25CollectiveMainloopFwdSm80ILi4ELi1ELb0EN4cute5tupleIJNS5_1CILi128EEENS7_ILi80EEENS7_ILi64EEEEEELi64ENS_10bfloat16_tEfNS_4arch4Sm80ELb0ELb0ELb0ELb1ELb1ELb0ELb1ELb1EEENS1_21CollectiveEpilogueFwdINS6_IJS8_SA_S9_EEENS6_IJNS7_ILi1EEESI_SI_EEESC_SE_Li128ELb1ELb1ELb1ELb0EEENS1_36VarlenDynamicPersistentTileSchedulerILi128ELi80ELi128ELi128ELb1ELb1ELb0ELb0ELb1ELb1EEEEEEEEEvNT_6ParamsE --------------------------
	.section	.text._ZN7cutlass13device_kernelIN5flash19enable_sm80_to_sm89INS1_16FlashAttnFwdSm80INS1_25CollectiveMainloopFwdSm80ILi4ELi1ELb0EN4cute5tupleIJNS5_1CILi128EEENS7_ILi80EEENS7_ILi64EEEEEELi64ENS_10bfloat16_tEfNS_4arch4Sm80ELb0ELb0ELb0ELb1ELb1ELb0ELb1ELb1EEENS1_21CollectiveEpilogueFwdINS6_IJS8_SA_S9_EEENS6_IJNS7_ILi1EEESI_SI_EEESC_SE_Li128ELb1ELb1ELb1ELb0EEENS1_36VarlenDynamicPersistentTileSchedulerILi128ELi80ELi128ELi128ELb1ELb1ELb0ELb0ELb1ELb1EEEEEEEEEvNT_6ParamsE,"ax",@progbits
	.align	128
.text._ZN7cutlass13device_kernelIN5flash19enable_sm80_to_sm89INS1_16FlashAttnFwdSm80INS1_25CollectiveMainloopFwdSm80ILi4ELi1ELb0EN4cute5tupleIJNS5_1CILi128EEENS7_ILi80EEENS7_ILi64EEEEEELi64ENS_10bfloat16_tEfNS_4arch4Sm80ELb0ELb0ELb0ELb1ELb1ELb0ELb1ELb1EEENS1_21CollectiveEpilogueFwdINS6_IJS8_SA_S9_EEENS6_IJNS7_ILi1EEESI_SI_EEESC_SE_Li128ELb1ELb1ELb1ELb0EEENS1_36VarlenDynamicPersistentTileSchedulerILi128ELi80ELi128ELi128ELb1ELb1ELb0ELb0ELb1ELb1EEEEEEEEEvNT_6ParamsE:
        .type           _ZN7cutlass13device_kernelIN5flash19enable_sm80_to_sm89INS1_16FlashAttnFwdSm80INS1_25CollectiveMainloopFwdSm80ILi4ELi1ELb0EN4cute5tupleIJNS5_1CILi128EEENS7_ILi80EEENS7_ILi64EEEEEELi64ENS_10bfloat16_tEfNS_4arch4Sm80ELb0ELb0ELb0ELb1ELb1ELb0ELb1ELb1EEENS1_21CollectiveEpilogueFwdINS6_IJS8_SA_S9_EEENS6_IJNS7_ILi1EEESI_SI_EEESC_SE_Li128ELb1ELb1ELb1ELb0EEENS1_36VarlenDynamicPersistentTileSchedulerILi128ELi80ELi128ELi128ELb1ELb1ELb0ELb0ELb1ELb1EEEEEEEEEvNT_6ParamsE,@function
        .size           _ZN7cutlass13device_kernelIN5flash19enable_sm80_to_sm89INS1_16FlashAttnFwdSm80INS1_25CollectiveMainloopFwdSm80ILi4ELi1ELb0EN4cute5tupleIJNS5_1CILi128EEENS7_ILi80EEENS7_ILi64EEEEEELi64ENS_10bfloat16_tEfNS_4arch4Sm80ELb0ELb0ELb0ELb1ELb1ELb0ELb1ELb1EEENS1_21CollectiveEpilogueFwdINS6_IJS8_SA_S9_EEENS6_IJNS7_ILi1EEESI_SI_EEESC_SE_Li128ELb1ELb1ELb1ELb0EEENS1_36VarlenDynamicPersistentTileSchedulerILi128ELi80ELi128ELi128ELb1ELb1ELb0ELb0ELb1ELb1EEEEEEEEEvNT_6ParamsE,(.L_x_28 - _ZN7cutlass13device_kernelIN5flash19enable_sm80_to_sm89INS1_16FlashAttnFwdSm80INS1_25CollectiveMainloopFwdSm80ILi4ELi1ELb0EN4cute5tupleIJNS5_1CILi128EEENS7_ILi80EEENS7_ILi64EEEEEELi64ENS_10bfloat16_tEfNS_4arch4Sm80ELb0ELb0ELb0ELb1ELb1ELb0ELb1ELb1EEENS1_21CollectiveEpilogueFwdINS6_IJS8_SA_S9_EEENS6_IJNS7_ILi1EEESI_SI_EEESC_SE_Li128ELb1ELb1ELb1ELb0EEENS1_36VarlenDynamicPersistentTileSchedulerILi128ELi80ELi128ELi128ELb1ELb1ELb0ELb0ELb1ELb1EEEEEEEEEvNT_6ParamsE)
        .other          _ZN7cutlass13device_kernelIN5flash19enable_sm80_to_sm89INS1_16FlashAttnFwdSm80INS1_25CollectiveMainloopFwdSm80ILi4ELi1ELb0EN4cute5tupleIJNS5_1CILi128EEENS7_ILi80EEENS7_ILi64EEEEEELi64ENS_10bfloat16_tEfNS_4arch4Sm80ELb0ELb0ELb0ELb1ELb1ELb0ELb1ELb1EEENS1_21CollectiveEpilogueFwdINS6_IJS8_SA_S9_EEENS6_IJNS7_ILi1EEESI_SI_EEESC_SE_Li128ELb1ELb1ELb1ELb0EEENS1_36VarlenDynamicPersistentTileSchedulerILi128ELi80ELi128ELi128ELb1ELb1ELb0ELb0ELb1ELb1EEEEEEEEEvNT_6ParamsE,@"STO_CUDA_ENTRY STV_DEFAULT"
_ZN7cutlass13device_kernelIN5flash19enable_sm80_to_sm89INS1_16FlashAttnFwdSm80INS1_25CollectiveMainloopFwdSm80ILi4ELi1ELb0EN4cute5tupleIJNS5_1CILi128EEENS7_ILi80EEENS7_ILi64EEEEEELi64ENS_10bfloat16_tEfNS_4arch4Sm80ELb0ELb0ELb0ELb1ELb1ELb0ELb1ELb1EEENS1_21CollectiveEpilogueFwdINS6_IJS8_SA_S9_EEENS6_IJNS7_ILi1EEESI_SI_EEESC_SE_Li128ELb1ELb1ELb1ELb0EEENS1_36VarlenDynamicPersistentTileSchedulerILi128ELi80ELi128ELi128ELb1ELb1ELb0ELb0ELb1ELb1EEEEEEEEEvNT_6ParamsE:
[----:B------:R-:W-:Y:S01]  /*0000*/  LDC R1, c[0x0][0x28] ;  /* 0x00000a00ff017b82 */ /* 0x000fe20000000800 */
[----:B------:R-:W-:Y:S05]  /*0010*/  EXIT ;  /* 0x000000000000794d */ /* 0x000fea0003800000 */
.L_x_10:
        /* <DEDUP_REMOVED lines=14> */
.L_x_28:


//--------------------- .text._ZN7cutlass13device_kernelIN5flash19enable_sm80_to_sm89INS1_16FlashAttnFwdSm80INS1_25CollectiveMainloopFwdSm80ILi4ELi1ELb0EN4cute5tupleIJNS5_1CILi128EEENS7_ILi80EEENS7_ILi64EEEEEELi64ENS_10bfloat16_tEfNS_4arch4Sm80ELb0ELb0ELb0ELb1ELb1ELb1ELb1ELb1EEENS1_21CollectiveEpilogueFwdINS6_IJS8_SA_S9_EEENS6_IJNS7_ILi1EEESI_SI_EEESC_SE_Li128ELb1ELb1ELb1ELb0EEENS1_36VarlenDynamicPersistentTileSchedulerILi128ELi80ELi128ELi128ELb1ELb1ELb0ELb0ELb1ELb1EEEEEEEEEvNT_6ParamsE --------------------------
	.section	.text._ZN7cutlass13device_kernelIN5flash19enable_sm80_to_sm89INS1_16FlashAttnFwdSm80INS1_25CollectiveMainloopFwdSm80ILi4ELi1ELb0EN4cute5tupleIJNS5_1CILi128EEENS7_ILi80EEENS7_ILi64EEEEEELi64ENS_10bfloat16_tEfNS_4arch4Sm80ELb0ELb0ELb0ELb1ELb1ELb1ELb1ELb1EEENS1_21CollectiveEpilogueFwdINS6_IJS8_SA_S9_EEENS6_IJNS7_ILi1EEESI_SI_EEESC_SE_Li128ELb1ELb1ELb1ELb0EEENS1_36VarlenDynamicPersistentTileSchedulerILi128ELi80ELi128ELi128ELb1ELb1ELb0ELb0ELb1ELb1EEEEEEEEEvNT_6ParamsE,"ax",@progbits
	.align	128
.text._ZN7cutlass13device_kernelIN5flash19enable_sm80_to_sm89INS1_16FlashAttnFwdSm80INS1_25CollectiveMainloopFwdSm80ILi4ELi1ELb0EN4cute5tupleIJNS5_1CILi128EEENS7_ILi80EEENS7_ILi64EEEEEELi64ENS_10bfloat16_tEfNS_4arch4Sm80ELb0ELb0ELb0ELb1ELb1ELb1ELb1ELb1EEENS1_21CollectiveEpilogueFwdINS6_IJS8_SA_S9_EEENS6_IJNS7_ILi1EEESI_SI_EEESC_SE_Li128ELb1ELb1ELb1ELb0EEENS1_36VarlenDynamicPersistentTileSchedulerILi128ELi80ELi128ELi128ELb1ELb1ELb0ELb0ELb1ELb1EEEEEEEEEvNT_6ParamsE:
        .type           _ZN7cutlass13device_kernelIN5flash19enable_sm80_to_sm89INS1_16FlashAttnFwdSm80INS1_25CollectiveMainloopFwdSm80ILi4ELi1ELb0EN4cute5tupleIJNS5_1CILi128EEENS7_ILi80EEENS7_ILi64EEEEEELi64ENS_10bfloat16_tEfNS_4arch4Sm80ELb0ELb0ELb0ELb1ELb1ELb1ELb1ELb1EEENS1_21CollectiveEpilogueFwdINS6_IJS8_SA_S9_EEENS6_IJNS7_ILi1EEESI_SI_EEESC_SE_Li128ELb1ELb1ELb1ELb0EEENS1_36VarlenDynamicPersistentTileSchedulerILi128ELi80ELi128ELi128ELb1ELb1ELb0ELb0ELb1ELb1EEEEEEEEEvNT_6ParamsE,@function
        .size           _ZN7cutlass13device_kernelIN5flash19enable_sm80_to_sm89INS1_16FlashAttnFwdSm80INS1_25CollectiveMainloopFwdSm80ILi4ELi1ELb0EN4cute5tupleIJNS5_1CILi128EEENS7_ILi80EEENS7_ILi64EEEEEELi64ENS_10bfloat16_tEfNS_4arch4Sm80ELb0ELb0ELb0ELb1ELb1ELb1ELb1ELb1EEENS1_21CollectiveEpilogueFwdINS6_IJS8_SA_S9_EEENS6_IJNS7_ILi1EEESI_SI_EEESC_SE_Li128ELb1ELb1ELb1ELb0EEENS1_36VarlenDynamicPersistentTileSchedulerILi128ELi80ELi128ELi128ELb1ELb1ELb0ELb0ELb1ELb1EEEEEEEEEvNT_6ParamsE,(.L_x_29 - _ZN7cutlass13device_kernelIN5flash19enable_sm80_to_sm89INS1_16FlashAttnFwdSm80INS1_25CollectiveMainloopFwdSm80ILi4ELi1ELb0EN4cute5tupleIJNS5_1CILi128EEENS7_ILi80EEENS7_ILi64EEEEEELi64ENS_10bfloat16_tEfNS_4arch4Sm80ELb0ELb0ELb0ELb1ELb1ELb1ELb1ELb1EEENS1_21CollectiveEpilogueFwdINS6_IJS8_SA_S9_EEENS6_IJNS7_ILi1EEESI_SI_EEESC_SE_Li128ELb1ELb1ELb1ELb0EEENS1_36VarlenDynamicPersistentTileSchedulerILi128ELi80ELi128ELi128ELb1ELb1ELb0ELb0ELb1ELb1EEEEEEEEEvNT_6ParamsE)
        .other          _ZN7cutlass13device_kernelIN5flash19enable_sm80_to_sm89INS1_16FlashAttnFwdSm80INS1_25CollectiveMainloopFwdSm80ILi4ELi1ELb0EN4cute5tupleIJNS5_1CILi128EEENS7_ILi80EEENS7_ILi64EEEEEELi64ENS_10bfloat16_tEfNS_4arch4Sm80ELb0ELb0ELb0ELb1ELb1ELb1ELb1ELb1EEENS1_21CollectiveEpilogueFwdINS6_IJS8_SA_S9_EEENS6_IJNS7_ILi1EEESI_SI_EEESC_SE_Li128ELb1ELb1ELb1ELb0EEENS1_36VarlenDynamicPersistentTileSchedulerILi128ELi80ELi128ELi128ELb1ELb1ELb0ELb0ELb1ELb1EEEEEEEEEvNT_6ParamsE,@"STO_CUDA_ENTRY STV_DEFAULT"
_ZN7cutlass13device_kernelIN5flash19enable_sm80_to_sm89INS1_16FlashAttnFwdSm80INS1_25CollectiveMainloopFwdSm80ILi4ELi1ELb0EN4cute5tupleIJNS5_1CILi128EEENS7_ILi80EEENS7_ILi64EEEEEELi64ENS_10bfloat16_tEfNS_4arch4Sm80ELb0ELb0ELb0ELb1ELb1ELb1ELb1ELb1EEENS1_21CollectiveEpilogueFwdINS6_IJS8_SA_S9_EEENS6_IJNS7_ILi1EEESI_SI_EEESC_SE_Li128ELb1ELb1ELb1ELb0EEENS1_36VarlenDynamicPersistentTileSchedulerILi128ELi80ELi128ELi128ELb1ELb1ELb0ELb0ELb1ELb1EEEEEEEEEvNT_6ParamsE:
[----:B------:R-:W-:Y:S01]  /*0000*/  LDC R1, c[0x0][0x28] ;  /* 0x00000a00ff017b82 */ /* 0x000fe20000000800 */
[----:B------:R-:W-:Y:S05]  /*0010*/  EXIT ;  /* 0x000000000000794d */ /* 0x000fea0003800000 */
.L_x_11:
        /* <DEDUP_REMOVED lines=14> */
.L_x_29:


//--------------------- .text._ZN7cutlass13device_kernelIN5flash19enable_sm80_to_sm89INS1_16FlashAttnFwdSm80INS1_25CollectiveMainloopFwdSm80ILi4ELi1ELb0EN4cute5tupleIJNS5_1CILi128EEENS7_ILi96EEENS7_ILi64EEEEEELi64ENS_10bfloat16_tEfNS_4arch4Sm80ELb0ELb1ELb0ELb0ELb1ELb0ELb1ELb1EEENS1_21CollectiveEpilogueFwdINS6_IJS8_SA_S9_EEENS6_IJNS7_ILi1EEESI_SI_EEESC_SE_Li128ELb0ELb1ELb1ELb0EEENS1_19SingleTileSchedulerILb0ELb1ELb1ELi128EEEEEEEEEvNT_6ParamsE --------------------------
	.section	.text._ZN7cutlass13device_kernelIN5flash19enable_sm80_to_sm89INS1_16FlashAttnFwdSm80INS1_25CollectiveMainloopFwdSm80ILi4ELi1ELb0EN4cute5tupleIJNS5_1CILi128EEENS7_ILi96EEENS7_ILi64EEEEEELi64ENS_10bfloat16_tEfNS_4arch4Sm80ELb0ELb1ELb0ELb0ELb1ELb0ELb1ELb1EEENS1_21CollectiveEpilogueFwdINS6_IJS8_SA_S9_EEENS6_IJNS7_ILi1EEESI_SI_EEESC_SE_Li128ELb0ELb1ELb1ELb0EEENS1_19SingleTileSchedulerILb0ELb1ELb1ELi128EEEEEEEEEvNT_6ParamsE,"ax",@progbits
	.align	128
.text._ZN7cutlass13device_kernelIN5flash19enable_sm80_to_sm89INS1_16FlashAttnFwdSm80INS1_25CollectiveMainloopFwdSm80ILi4ELi1ELb0EN4cute5tupleIJNS5_1CILi128EEENS7_ILi96EEENS7_ILi64EEEEEELi64ENS_10bfloat16_tEfNS_4arch4Sm80ELb0ELb1ELb0ELb0ELb1ELb0ELb1ELb1EEENS1_21CollectiveEpilogueFwdINS6_IJS8_SA_S9_EEENS6_IJNS7_ILi1EEESI_SI_EEESC_SE_Li128ELb0ELb1ELb1ELb0EEENS1_19SingleTileSchedulerILb0ELb1ELb1ELi128EEEEEEEEEvNT_6ParamsE:
        .type           _ZN7cutlass13device_kernelIN5flash19enable_sm80_to_sm89INS1_16FlashAttnFwdSm80INS1_25CollectiveMainloopFwdSm80ILi4ELi1ELb0EN4cute5tupleIJNS5_1CILi128EEENS7_ILi96EEENS7_ILi64EEEEEELi64ENS_10bfloat16_tEfNS_4arch4Sm80ELb0ELb1ELb0ELb0ELb1ELb0ELb1ELb1EEENS1_21CollectiveEpilogueFwdINS6_IJS8_SA_S9_EEENS6_IJNS7_ILi1EEESI_SI_EEESC_SE_Li128ELb0ELb1ELb1ELb0EEENS1_19SingleTileSchedulerILb0ELb1ELb1ELi128EEEEEEEEEvNT_6ParamsE,@function
        .size           _ZN7cutlass13device_kernelIN5flash19enable_sm80_to_sm89INS1_16FlashAttnFwdSm80INS1_25CollectiveMainloopFwdSm80ILi4ELi1ELb0EN4cute5tupleIJNS5_1CILi128EEENS7_ILi96EEENS7_ILi64EEEEEELi64ENS_10bfloat16_tEfNS_4arch4Sm80ELb0ELb1ELb0ELb0ELb1ELb0ELb1ELb1EEENS1_21CollectiveEpilogueFwdINS6_IJS8_SA_S9_EEENS6_IJNS7_ILi1EEESI_SI_EEESC_SE_Li128ELb0ELb1ELb1ELb0EEENS1_19SingleTileSchedulerILb0ELb1ELb1ELi128EEEEEEEEEvNT_6ParamsE,(.L_x_30 - _ZN7cutlass13device_kernelIN5flash19enable_sm80_to_sm89INS1_16FlashAttnFwdSm80INS1_25CollectiveMainloopFwdSm80ILi4ELi1ELb0EN4cute5tupleIJNS5_1CILi128EEENS7_ILi96EEENS7_ILi64EEEEEELi64ENS_10bfloat16_tEfNS_4arch4Sm80ELb0ELb1ELb0ELb0ELb1ELb0ELb1ELb1EEENS1_21CollectiveEpilogueFwdINS6_IJS8_SA_S9_EEENS6_IJNS7_ILi1EEESI_SI_EEESC_SE_Li128ELb0ELb1ELb1ELb0EEENS1_19SingleTileSchedulerILb0ELb1ELb1ELi128EEEEEEEEEvNT_6ParamsE)
        .other          _ZN7cutlass13device_kernelIN5flash19enable_sm80_to_sm89INS1_16FlashAttnFwdSm80INS1_25CollectiveMainloopFwdSm80ILi4ELi1ELb0EN4cute5tupleIJNS5_1CILi128EEENS7_ILi96EEENS7_ILi64EEEEEELi64ENS_10bfloat16_tEfNS_4arch4Sm80ELb0ELb1ELb0ELb0ELb1ELb0ELb1ELb1EEENS1_21CollectiveEpilogueFwdINS6_IJS8_SA_S9_EEENS6_IJNS7_ILi1EEESI_SI_EEESC_SE_Li128ELb0ELb1ELb1ELb0EEENS1_19SingleTileSchedulerILb0ELb1ELb1ELi128EEEEEEEEEvNT_6ParamsE,@"STO_CUDA_ENTRY STV_DEFAULT"
_ZN7cutlass13device_kernelIN5flash19enable_sm80_to_sm89INS1_16FlashAttnFwdSm80INS1_25CollectiveMainloopFwdSm80ILi4ELi1ELb0EN4cute5tupleIJNS5_1CILi128EEENS7_ILi96EEENS7_ILi64EEEEEELi64ENS_10bfloat16_tEfNS_4arch4Sm80ELb0ELb1ELb0ELb0ELb1ELb0ELb1ELb1EEENS1_21CollectiveEpilogueFwdINS6_IJS8_SA_S9_EEENS6_IJNS7_ILi1EEESI_SI_EEESC_SE_Li128ELb0ELb1ELb1ELb0EEENS1_19SingleTileSchedulerILb0ELb1ELb1ELi128EEEEEEEEEvNT_6ParamsE:
[----:B------:R-:W-:Y:S01]  /*0000*/  LDC R1, c[0x0][0x28] ;  /* 0x00000a00ff017b82 */ /* 0x000fe20000000800 */
[----:B------:R-:W-:Y:S05]  /*0010*/  EXIT ;  /* 0x000000000000794d */ /* 0x000fea0003800000 */
.L_x_12:
        /* <DEDUP_REMOVED lines=14> */
.L_x_30:


//--------------------- .text._ZN7cutlass13device_kernelIN5flash19enable_sm80_to_sm89INS1_16FlashAttnFwdSm80INS1_25CollectiveMainloopFwdSm80ILi4ELi1ELb0EN4cute5tupleIJNS5_1CILi128EEENS7_ILi80EEENS7_ILi64EEEEEELi64ENS_10bfloat16_tEfNS_4arch4Sm80ELb0ELb1ELb0ELb1ELb1ELb0ELb1ELb1EEENS1_21CollectiveEpilogueFwdINS6_IJS8_SA_S9_EEENS6_IJNS7_ILi1EEESI_SI_EEESC_SE_Li128ELb1ELb1ELb1ELb0EEENS1_36VarlenDynamicPersistentTileSchedulerILi128ELi80ELi128ELi128ELb1ELb1ELb0ELb1ELb0ELb1EEEEEEEEEvNT_6ParamsE --------------------------
	.section	.text._ZN7cutlass13device_kernelIN5flash19enable_sm80_to_sm89INS1_16FlashAttnFwdSm80INS1_25CollectiveMainloopFwdSm80ILi4ELi1ELb0EN4cute5tupleIJNS5_1CILi128EEENS7_ILi80EEENS7_ILi64EEEEEELi64ENS_10bfloat16_tEfNS_4arch4Sm80ELb0ELb1ELb0ELb1ELb1ELb0ELb1ELb1EEENS1_21CollectiveEpilogueFwdINS6_IJS8_SA_S9_EEENS6_IJNS7_ILi1EEESI_SI_EEESC_SE_Li128ELb1ELb1ELb1ELb0EEENS1_36VarlenDynamicPersistentTileSchedulerILi128ELi80ELi128ELi128ELb1ELb1ELb0ELb1ELb0ELb1EEEEEEEEEvNT_6ParamsE,"ax",@progbits
	.align	128
.text._ZN7cutlass13device_kernelIN5flash19enable_sm80_to_sm89INS1_16FlashAttnFwdSm80INS1_25CollectiveMainloopFwdSm80ILi4ELi1ELb0EN4cute5tupleIJNS5_1CILi128EEENS7_ILi80EEENS7_ILi64EEEEEELi64ENS_10bfloat16_tEfNS_4arch4Sm80ELb0ELb1ELb0ELb1ELb1ELb0ELb1ELb1EEENS1_21CollectiveEpilogueFwdINS6_IJS8_SA_S9_EEENS6_IJNS7_ILi1EEESI_SI_EEESC_SE_Li128ELb1ELb1ELb1ELb0EEENS1_36VarlenDynamicPersistentTileSchedulerILi128ELi80ELi128ELi128ELb1ELb1ELb0ELb1ELb0ELb1EEEEEEEEEvNT_6ParamsE:
        .type           _ZN7cutlass13device_kernelIN5flash19enable_sm80_to_sm89INS1_16FlashAttnFwdSm80INS1_25CollectiveMainloopFwdSm80ILi4ELi1ELb0EN4cute5tupleIJNS5_1CILi128EEENS7_ILi80EEENS7_ILi64EEEEEELi64ENS_10bfloat16_tEfNS_4arch4Sm80ELb0ELb1ELb0ELb1ELb1ELb0ELb1ELb1EEENS1_21CollectiveEpilogueFwdINS6_IJS8_SA_S9_EEENS6_IJNS7_ILi1EEESI_SI_EEESC_SE_Li128ELb1ELb1ELb1ELb0EEENS1_36VarlenDynamicPersistentTileSchedulerILi128ELi80ELi128ELi128ELb1ELb1ELb0ELb1ELb0ELb1EEEEEEEEEvNT_6ParamsE,@function
        .size           _ZN7cutlass13device_kernelIN5flash19enable_sm80_to_sm89INS1_16FlashAttnFwdSm80INS1_25CollectiveMainloopFwdSm80ILi4ELi1ELb0EN4cute5tupleIJNS5_1CILi128EEENS7_ILi80EEENS7_ILi64EEEEEELi64ENS_10bfloat16_tEfNS_4arch4Sm80ELb0ELb1ELb0ELb1ELb1ELb0ELb1ELb1EEENS1_21CollectiveEpilogueFwdINS6_IJS8_SA_S9_EEENS6_IJNS7_ILi1EEESI_SI_EEESC_SE_Li128ELb1ELb1ELb1ELb0EEENS1_36VarlenDynamicPersistentTileSchedulerILi128ELi80ELi128ELi128ELb1ELb1ELb0ELb1ELb0ELb1EEEEEEEEEvNT_6ParamsE,(.L_x_31 - _ZN7cutlass13device_kernelIN5flash19enable_sm80_to_sm89INS1_16FlashAttnFwdSm80INS1_25CollectiveMainloopFwdSm80ILi4ELi1ELb0EN4cute5tupleIJNS5_1CILi128EEENS7_ILi80EEENS7_ILi64EEEEEELi64ENS_10bfloat16_tEfNS_4arch4Sm80ELb0ELb1ELb0ELb1ELb1ELb0ELb1ELb1EEENS1_21CollectiveEpilogueFwdINS6_IJS8_SA_S9_EEENS6_IJNS7_ILi1EEESI_SI_EEESC_SE_Li128ELb1ELb1ELb1ELb0EEENS1_36VarlenDynamicPersistentTileSchedulerILi128ELi80ELi128ELi128ELb1ELb1ELb0ELb1ELb0ELb1EEEEEEEEEvNT_6ParamsE)
        .other          _ZN7cutlass13device_kernelIN5flash19enable_sm80_to_sm89INS1_16FlashAttnFwdSm80INS1_25CollectiveMainloopFwdSm80ILi4ELi1ELb0EN4cute5tupleIJNS5_1CILi128EEENS7_ILi80EEENS7_ILi64EEEEEELi64ENS_10bfloat16_tEfNS_4arch4Sm80ELb0ELb1ELb0ELb1ELb1ELb0ELb1ELb1EEENS1_21CollectiveEpilogueFwdINS6_IJS8_SA_S9_EEENS6_IJNS7_ILi1EEESI_SI_EEESC_SE_Li128ELb1ELb1ELb1ELb0EEENS1_36VarlenDynamicPersistentTileSchedulerILi128ELi80ELi128ELi128ELb1ELb1ELb0ELb1ELb0ELb1EEEEEEEEEvNT_6ParamsE,@"STO_CUDA_ENTRY STV_DEFAULT"
_ZN7cutlass13device_kernelIN5flash19enable_sm80_to_sm89INS1_16FlashAttnFwdSm80INS1_25CollectiveMainloopFwdSm80ILi4ELi1ELb0EN4cute5tupleIJNS5_1CILi128EEENS7_ILi80EEENS7_ILi64EEEEEELi64ENS_10bfloat16_tEfNS_4arch4Sm80ELb0ELb1ELb0ELb1ELb1ELb0ELb1ELb1EEENS1_21CollectiveEpilogueFwdINS6_IJS8_SA_S9_EEENS6_IJNS7_ILi1EEESI_SI_EEESC_SE_Li128ELb1ELb1ELb1ELb0EEENS1_36VarlenDynamicPersistentTileSchedulerILi128ELi80ELi128ELi128ELb1ELb1ELb0ELb1ELb0ELb1EEEEEEEEEvNT_6ParamsE:
[----:B------:R-:W-:Y:S01]  /*0000*/  LDC R1, c[0x0][0x28] ;  /* 0x00000a00ff017b82 */ /* 0x000fe20000000800 */
[----:B------:R-:W-:Y:S05]  /*0010*/  EXIT ;  /* 0x000000000000794d */ /* 0x000fea0003800000 */
.L_x_13:
        /* <DEDUP_REMOVED lines=14> */
.L_x_31:


//--------------------- .text._ZN7cutlass13device_kernelIN5flash19enable_sm80_to_sm89INS1_16FlashAttnFwdSm80INS1_25CollectiveMainloopFwdSm80ILi4ELi1ELb0EN4cute5tupleIJNS5_1CILi128EEENS7_ILi80EEENS7_ILi64EEEEEELi64ENS_10bfloat16_tEfNS_4arch4Sm80ELb0ELb1ELb0ELb1ELb1ELb1ELb1ELb1EEENS1_21CollectiveEpilogueFwdINS6_IJS8_SA_S9_EEENS6_IJNS7_ILi1EEESI_SI_EEESC_SE_Li128ELb1ELb1ELb1ELb0EEENS1_36VarlenDynamicPersistentTileSchedulerILi128ELi80ELi128ELi128ELb1ELb1ELb0ELb1ELb0ELb1EEEEEEEEEvNT_6ParamsE --------------------------
	.section	.text._ZN7cutlass13device_kernelIN5flash19enable_sm80_to_sm89INS1_16FlashAttnFwdSm80INS1_25CollectiveMainloopFwdSm80ILi4ELi1ELb0EN4cute5tupleIJNS5_1CILi128EEENS7_ILi80EEENS7_ILi64EEEEEELi64ENS_10bfloat16_tEfNS_4arch4Sm80ELb0ELb1ELb0ELb1ELb1ELb1ELb1ELb1EEENS1_21CollectiveEpilogueFwdINS6_IJS8_SA_S9_EEENS6_IJNS7_ILi1EEESI_SI_EEESC_SE_Li128ELb1ELb1ELb1ELb0EEENS1_36VarlenDynamicPersistentTileSchedulerILi128ELi80ELi128ELi128ELb1ELb1ELb0ELb1ELb0ELb1EEEEEEEEEvNT_6ParamsE,"ax",@progbits
	.align	128
.text._ZN7cutlass13device_kernelIN5flash19enable_sm80_to_sm89INS1_16FlashAttnFwdSm80INS1_25CollectiveMainloopFwdSm80ILi4ELi1ELb0EN4cute5tupleIJNS5_1CILi128EEENS7_ILi80EEENS7_ILi64EEEEEELi64ENS_10bfloat16_tEfNS_4arch4Sm80ELb0ELb1ELb0ELb1ELb1ELb1ELb1ELb1EEENS1_21CollectiveEpilogueFwdINS6_IJS8_SA_S9_EEENS6_IJNS7_ILi1EEESI_SI_EEESC_SE_Li128ELb1ELb1ELb1ELb0EEENS1_36VarlenDynamicPersistentTileSchedulerILi128ELi80ELi128ELi128ELb1ELb1ELb0ELb1ELb0ELb1EEEEEEEEEvNT_6ParamsE:
        .type           _ZN7cutlass13device_kernelIN5flash19enable_sm80_to_sm89INS1_16FlashAttnFwdSm80INS1_25CollectiveMainloopFwdSm80ILi4ELi1ELb0EN4cute5tupleIJNS5_1CILi128EEENS7_ILi80EEENS7_ILi64EEEEEELi64ENS_10bfloat16_tEfNS_4arch4Sm80ELb0ELb1ELb0ELb1ELb1ELb1ELb1ELb1EEENS1_21CollectiveEpilogueFwdINS6_IJS8_SA_S9_EEENS6_IJNS7_ILi1EEESI_SI_EEESC_SE_Li128ELb1ELb1ELb1ELb0EEENS1_36VarlenDynamicPersistentTileSchedulerILi128ELi80ELi128ELi128ELb1ELb1ELb0ELb1ELb0ELb1EEEEEEEEEvNT_6ParamsE,@function
        .size           _ZN7cutlass13device_kernelIN5flash19enable_sm80_to_sm89INS1_16FlashAttnFwdSm80INS1_25CollectiveMainloopFwdSm80ILi4ELi1ELb0EN4cute5tupleIJNS5_1CILi128EEENS7_ILi80EEENS7_ILi64EEEEEELi64ENS_10bfloat16_tEfNS_4arch4Sm80ELb0ELb1ELb0ELb1ELb1ELb1ELb1ELb1EEENS1_21CollectiveEpilogueFwdINS6_IJS8_SA_S9_EEENS6_IJNS7_ILi1EEESI_SI_EEESC_SE_Li128ELb1ELb1ELb1ELb0EEENS1_36VarlenDynamicPersistentTileSchedulerILi128ELi80ELi128ELi128ELb1ELb1ELb0ELb1ELb0ELb1EEEEEEEEEvNT_6ParamsE,(.L_x_32 - _ZN7cutlass13device_kernelIN5flash19enable_sm80_to_sm89INS1_16FlashAttnFwdSm80INS1_25CollectiveMainloopFwdSm80ILi4ELi1ELb0EN4cute5tupleIJNS5_1CILi128EEENS7_ILi80EEENS7_ILi64EEEEEELi64ENS_10bfloat16_tEfNS_4arch4Sm80ELb0ELb1ELb0ELb1ELb1ELb1ELb1ELb1EEENS1_21CollectiveEpilogueFwdINS6_IJS8_SA_S9_EEENS6_IJNS7_ILi1EEESI_SI_EEESC_SE_Li128ELb1ELb1ELb1ELb0EEENS1_36VarlenDynamicPersistentTileSchedulerILi128ELi80ELi128ELi128ELb1ELb1ELb0ELb1ELb0ELb1EEEEEEEEEvNT_6ParamsE)
        .other          _ZN7cutlass13device_kernelIN5flash19enable_sm80_to_sm89INS1_16FlashAttnFwdSm80INS1_25CollectiveMainloopFwdSm80ILi4ELi1ELb0EN4cute5tupleIJNS5_1CILi128EEENS7_ILi80EEENS7_ILi64EEEEEELi64ENS_10bfloat16_tEfNS_4arch4Sm80ELb0ELb1ELb0ELb1ELb1ELb1ELb1ELb1EEENS1_21CollectiveEpilogueFwdINS6_IJS8_SA_S9_EEENS6_IJNS7_ILi1EEESI_SI_EEESC_SE_Li128ELb1ELb1ELb1ELb0EEENS1_36VarlenDynamicPersistentTileSchedulerILi128ELi80ELi128ELi128ELb1ELb1ELb0ELb1ELb0ELb1EEEEEEEEEvNT_6ParamsE,@"STO_CUDA_ENTRY STV_DEFAULT"
_ZN7cutlass13device_kernelIN5flash19enable_sm80_to_sm89INS1_16FlashAttnFwdSm80INS1_25CollectiveMainloopFwdSm80ILi4ELi1ELb0EN4cute5tupleIJNS5_1CILi128EEENS7_ILi80EEENS7_ILi64EEEEEELi64ENS_10bfloat16_tEfNS_4arch4Sm80ELb0ELb1ELb0ELb1ELb1ELb1ELb1ELb1EEENS1_21CollectiveEpilogueFwdINS6_IJS8_SA_S9_EEENS6_IJNS7_ILi1EEESI_SI_EEESC_SE_Li128ELb1ELb1ELb1ELb0EEENS1_36VarlenDynamicPersistentTileSchedulerILi128ELi80ELi128ELi128ELb1ELb1ELb0ELb1ELb0ELb1EEEEEEEEEvNT_6ParamsE:
[----:B------:R-:W-:Y:S01]  /*0000*/  LDC R1, c[0x0][0x28] ;  /* 0x00000a00ff017b82 */ /* 0x000fe20000000800 */
[----:B------:R-:W-:Y:S05]  /*0010*/  EXIT ;  /* 0x000000000000794d */ /* 0x000fea0003800000 */
.L_x_14:
        /* <DEDUP_REMOVED lines=14> */
.L_x_32:


//--------------------- .text._ZN7cutlass13device_kernelIN5flash19enable_sm80_to_sm89INS1_16FlashAttnFwdSm80INS1_25CollectiveMainloopFwdSm80ILi4ELi1ELb0EN4cute5tupleIJNS5_1CILi128EEENS7_ILi112EEENS7_ILi64EEEEEELi64ENS_10bfloat16_tEfNS_4arch4Sm80ELb1ELb0ELb0ELb0ELb1ELb0ELb1ELb1EEENS1_21CollectiveEpilogueFwdINS6_IJS8_SA_S9_EEENS6_IJNS7_ILi1EEESI_SI_EEESC_SE_Li128ELb0ELb1ELb1ELb0EEENS1_30DynamicPersistentTileSchedulerILi128ELi128ELb1ELb1ELb0EEEEEEEEEvNT_6ParamsE --------------------------
	.section	.text._ZN7cutlass13device_kernelIN5flash19enable_sm80_to_sm89INS1_16FlashAttnFwdSm80INS1_25CollectiveMainloopFwdSm80ILi4ELi1ELb0EN4cute5tupleIJNS5_1CILi128EEENS7_ILi112EEENS7_ILi64EEEEEELi64ENS_10bfloat16_tEfNS_4arch4Sm80ELb1ELb0ELb0ELb0ELb1ELb0ELb1ELb1EEENS1_21CollectiveEpilogueFwdINS6_IJS8_SA_S9_EEENS6_IJNS7_ILi1EEESI_SI_EEESC_SE_Li128ELb0ELb1ELb1ELb0EEENS1_30DynamicPersistentTileSchedulerILi128ELi128ELb1ELb1ELb0EEEEEEEEEvNT_6ParamsE,"ax",@progbits
	.align	128
.text._ZN7cutlass13device_kernelIN5flash19enable_sm80_to_sm89INS1_16FlashAttnFwdSm80INS1_25CollectiveMainloopFwdSm80ILi4ELi1ELb0EN4cute5tupleIJNS5_1CILi128EEENS7_ILi112EEENS7_ILi64EEEEEELi64ENS_10bfloat16_tEfNS_4arch4Sm80ELb1ELb0ELb0ELb0ELb1ELb0ELb1ELb1EEENS1_21CollectiveEpilogueFwdINS6_IJS8_SA_S9_EEENS6_IJNS7_ILi1EEESI_SI_EEESC_SE_Li128ELb0ELb1ELb1ELb0EEENS1_30DynamicPersistentTileSchedulerILi128ELi128ELb1ELb1ELb0EEEEEEEEEvNT_6ParamsE:
        .type           _ZN7cutlass13device_kernelIN5flash19enable_sm80_to_sm89INS1_16FlashAttnFwdSm80INS1_25CollectiveMainloopFwdSm80ILi4ELi1ELb0EN4cute5tupleIJNS5_1CILi128EEENS7_ILi112EEENS7_ILi64EEEEEELi64ENS_10bfloat16_tEfNS_4arch4Sm80ELb1ELb0ELb0ELb0ELb1ELb0ELb1ELb1EEENS1_21CollectiveEpilogueFwdINS6_IJS8_SA_S9_EEENS6_IJNS7_ILi1EEESI_SI_EEESC_SE_Li128ELb0ELb1ELb1ELb0EEENS1_30DynamicPersistentTileSchedulerILi128ELi128ELb1ELb1ELb0EEEEEEEEEvNT_6ParamsE,@function
        .size           _ZN7cutlass13device_kernelIN5flash19enable_sm80_to_sm89INS1_16FlashAttnFwdSm80INS1_25CollectiveMainloopFwdSm80ILi4ELi1ELb0EN4cute5tupleIJNS5_1CILi128EEENS7_ILi112EEENS7_ILi64EEEEEELi64ENS_10bfloat16_tEfNS_4arch4Sm80ELb1ELb0ELb0ELb0ELb1ELb0ELb1ELb1EEENS1_21CollectiveEpilogueFwdINS6_IJS8_SA_S9_EEENS6_IJNS7_ILi1EEESI_SI_EEESC_SE_Li128ELb0ELb1ELb1ELb0EEENS1_30DynamicPersistentTileSchedulerILi128ELi128ELb1ELb1ELb0EEEEEEEEEvNT_6ParamsE,(.L_x_33 - _ZN7cutlass13device_kernelIN5flash19enable_sm80_to_sm89INS1_16FlashAttnFwdSm80INS1_25CollectiveMainloopFwdSm80ILi4ELi1ELb0EN4cute5tupleIJNS5_1CILi128EEENS7_ILi112EEENS7_ILi64EEEEEELi64ENS_10bfloat16_tEfNS_4arch4Sm80ELb1ELb0ELb0ELb0ELb1ELb0ELb1ELb1EEENS1_21CollectiveEpilogueFwdINS6_IJS8_SA_S9_EEENS6_IJNS7_ILi1EEESI_SI_EEESC_SE_Li128ELb0ELb1ELb1ELb0EEENS1_30DynamicPersistentTileSchedulerILi128ELi128ELb1ELb1ELb0EEEEEEEEEvNT_6ParamsE)
        .other          _ZN7cutlass13device_kernelIN5flash19enable_sm80_to_sm89INS1_16FlashAttnFwdSm80INS1_25CollectiveMainloopFwdSm80ILi4ELi1ELb0EN4cute5tupleIJNS5_1CILi128EEENS7_ILi112EEENS7_ILi64EEEEEELi64ENS_10bfloat16_tEfNS_4arch4Sm80ELb1ELb0ELb0ELb0ELb1ELb0ELb1ELb1EEENS1_21CollectiveEpilogueFwdINS6_IJS8_SA_S9_EEENS6_IJNS7_ILi1EEESI_SI_EEESC_SE_Li128ELb0ELb1ELb1ELb0EEENS1_30DynamicPersistentTileSchedulerILi128ELi128ELb1ELb1ELb0EEEEEEEEEvNT_6ParamsE,@"STO_CUDA_ENTRY STV_DEFAULT"
_ZN7cutlass13device_kernelIN5flash19enable_sm80_to_sm89INS1_16FlashAttnFwdSm80INS1_25CollectiveMainloopFwdSm80ILi4ELi1ELb0EN4cute5tupleIJNS5_1CILi128EEENS7_ILi112EEENS7_ILi64EEEEEELi64ENS_10bfloat16_tEfNS_4arch4Sm80ELb1ELb0ELb0ELb0ELb1ELb0ELb1ELb1EEENS1_21CollectiveEpilogueFwdINS6_IJS8_SA_S9_EEENS6_IJNS7_ILi1EEESI_SI_EEESC_SE_Li128ELb0ELb1ELb1ELb0EEENS1_30DynamicPersistentTileSchedulerILi128ELi128ELb1ELb1ELb0EEEEEEEEEvNT_6ParamsE:
[----:B------:R-:W-:Y:S01]  /*0000*/  LDC R1, c[0x0][0x28] ;  /* 0x00000a00ff017b82 */ /* 0x000fe20000000800 */
[----:B------:R-:W-:Y:S05]  /*0010*/  EXIT ;  /* 0x000000000000794d */ /* 0x000fea0003800000 */
.L_x_15:
        /* <DEDUP_REMOVED lines=14> */
.L_x_33:


//--------------------- .text._ZN7cutlass13device_kernelIN5flash19enable_sm80_to_sm89INS1_16FlashAttnFwdSm80INS1_25CollectiveMainloopFwdSm80ILi4ELi1ELb0EN4cute5tupleIJNS5_1CILi128EEENS7_ILi80EEENS7_ILi64EEEEEELi64ENS_10bfloat16_tEfNS_4arch4Sm80ELb1ELb0ELb0ELb1ELb1ELb0ELb1ELb1EEENS1_21CollectiveEpilogueFwdINS6_IJS8_SA_S9_EEENS6_IJNS7_ILi1EEESI_SI_EEESC_SE_Li128ELb1ELb1ELb1ELb0EEENS1_36VarlenDynamicPersistentTileSchedulerILi128ELi80ELi128ELi128ELb1ELb1ELb0ELb1ELb1ELb1EEEEEEEEEvNT_6ParamsE --------------------------
	.section	.text._ZN7cutlass13device_kernelIN5flash19enable_sm80_to_sm89INS1_16FlashAttnFwdSm80INS1_25CollectiveMainloopFwdSm80ILi4ELi1ELb0EN4cute5tupleIJNS5_1CILi128EEENS7_ILi80EEENS7_ILi64EEEEEELi64ENS_10bfloat16_tEfNS_4arch4Sm80ELb1ELb0ELb0ELb1ELb1ELb0ELb1ELb1EEENS1_21CollectiveEpilogueFwdINS6_IJS8_SA_S9_EEENS6_IJNS7_ILi1EEESI_SI_EEESC_SE_Li128ELb1ELb1ELb1ELb0EEENS1_36VarlenDynamicPersistentTileSchedulerILi128ELi80ELi128ELi128ELb1ELb1ELb0ELb1ELb1ELb1EEEEEEEEEvNT_6ParamsE,"ax",@progbits
	.align	128
.text._ZN7cutlass13device_kernelIN5flash19enable_sm80_to_sm89INS1_16FlashAttnFwdSm80INS1_25CollectiveMainloopFwdSm80ILi4ELi1ELb0EN4cute5tupleIJNS5_1CILi128EEENS7_ILi80EEENS7_ILi64EEEEEELi64ENS_10bfloat16_tEfNS_4arch4Sm80ELb1ELb0ELb0ELb1ELb1ELb0ELb1ELb1EEENS1_21CollectiveEpilogueFwdINS6_IJS8_SA_S9_EEENS6_IJNS7_ILi1EEESI_SI_EEESC_SE_Li128ELb1ELb1ELb1ELb0EEENS1_36VarlenDynamicPersistentTileSchedulerILi128ELi80ELi128ELi128ELb1ELb1ELb0ELb1ELb1ELb1EEEEEEEEEvNT_6ParamsE:
        .type           _ZN7cutlass13device_kernelIN5flash19enable_sm80_to_sm89INS1_16FlashAttnFwdSm80INS1_25CollectiveMainloopFwdSm80ILi4ELi1ELb0EN4cute5tupleIJNS5_1CILi128EEENS7_ILi80EEENS7_ILi64EEEEEELi64ENS_10bfloat16_tEfNS_4arch4Sm80ELb1ELb0ELb0ELb1ELb1ELb0ELb1ELb1EEENS1_21CollectiveEpilogueFwdINS6_IJS8_SA_S9_EEENS6_IJNS7_ILi1EEESI_SI_EEESC_SE_Li128ELb1ELb1ELb1ELb0EEENS1_36VarlenDynamicPersistentTileSchedulerILi128ELi80ELi128ELi128ELb1ELb1ELb0ELb1ELb1ELb1EEEEEEEEEvNT_6ParamsE,@function
        .size           _ZN7cutlass13device_kernelIN5flash19enable_sm80_to_sm89INS1_16FlashAttnFwdSm80INS1_25CollectiveMainloopFwdSm80ILi4ELi1ELb0EN4cute5tupleIJNS5_1CILi128EEENS7_ILi80EEENS7_ILi64EEEEEELi64ENS_10bfloat16_tEfNS_4arch4Sm80ELb1ELb0ELb0ELb1ELb1ELb0ELb1ELb1EEENS1_21CollectiveEpilogueFwdINS6_IJS8_SA_S9_EEENS6_IJNS7_ILi1EEESI_SI_EEESC_SE_Li128ELb1ELb1ELb1ELb0EEENS1_36VarlenDynamicPersistentTileSchedulerILi128ELi80ELi128ELi128ELb1ELb1ELb0ELb1ELb1ELb1EEEEEEEEEvNT_6ParamsE,(.L_x_34 - _ZN7cutlass13device_kernelIN5flash19enable_sm80_to_sm89INS1_16FlashAttnFwdSm80INS1_25CollectiveMainloopFwdSm80ILi4ELi1ELb0EN4cute5tupleIJNS5_1CILi128EEENS7_ILi80EEENS7_ILi64EEEEEELi64ENS_10bfloat16_tEfNS_4arch4Sm80ELb1ELb0ELb0ELb1ELb1ELb0ELb1ELb1EEENS1_21CollectiveEpilogueFwdINS6_IJS8_SA_S9_EEENS6_IJNS7_ILi1EEESI_SI_EEESC_SE_Li128ELb1ELb1ELb1ELb0EEENS1_36VarlenDynamicPersistentTileSchedulerILi128ELi80ELi128ELi128ELb1ELb1ELb0ELb1ELb1ELb1EEEEEEEEEvNT_6ParamsE)
        .other          _ZN7cutlass13device_kernelIN5flash19enable_sm80_to_sm89INS1_16FlashAttnFwdSm80INS1_25CollectiveMainloopFwdSm80ILi4ELi1ELb0EN4cute5tupleIJNS5_1CILi128EEENS7_ILi80EEENS7_ILi64EEEEEELi64ENS_10bfloat16_tEfNS_4arch4Sm80ELb1ELb0ELb0ELb1ELb1ELb0ELb1ELb1EEENS1_21CollectiveEpilogueFwdINS6_IJS8_SA_S9_EEENS6_IJNS7_ILi1EEESI_SI_EEESC_SE_Li128ELb1ELb1ELb1ELb0EEENS1_36VarlenDynamicPersistentTileSchedulerILi128ELi80ELi128ELi128ELb1ELb1ELb0ELb1ELb1ELb1EEEEEEEEEvNT_6ParamsE,@"STO_CUDA_ENTRY STV_DEFAULT"
_ZN7cutlass13device_kernelIN5flash19enable_sm80_to_sm89INS1_16FlashAttnFwdSm80INS1_25CollectiveMainloopFwdSm80ILi4ELi1ELb0EN4cute5tupleIJNS5_1CILi128EEENS7_ILi80EEENS7_ILi64EEEEEELi64ENS_10bfloat16_tEfNS_4arch4Sm80ELb1ELb0ELb0ELb1ELb1ELb0ELb1ELb1EEENS1_21CollectiveEpilogueFwdINS6_IJS8_SA_S9_EEENS6_IJNS7_ILi1EEESI_SI_EEESC_SE_Li128ELb1ELb1ELb1ELb0EEENS1_36VarlenDynamicPersistentTileSchedulerILi128ELi80ELi128ELi128ELb1ELb1ELb0ELb1ELb1ELb1EEEEEEEEEvNT_6ParamsE:
[----:B------:R-:W-:Y:S01]  /*0000*/  LDC R1, c[0x0][0x28] ;  /* 0x00000a00ff017b82 */ /* 0x000fe20000000800 */
[----:B------:R-:W-:Y:S05]  /*0010*/  EXIT ;  /* 0x000000000000794d */ /* 0x000fea0003800000 */
.L_x_16:
        /* <DEDUP_REMOVED lines=14> */
.L_x_34:


//--------------------- .text._ZN7cutlass13device_kernelIN5flash19enable_sm80_to_sm89INS1_16FlashAttnFwdSm80INS1_25CollectiveMainloopFwdSm80ILi4ELi1ELb0EN4cute5tupleIJNS5_1CILi128EEENS7_ILi80EEENS7_ILi64EEEEEELi64ENS_10bfloat16_tEfNS_4arch4Sm80ELb1ELb0ELb0ELb1ELb1ELb1ELb1ELb1EEENS1_21CollectiveEpilogueFwdINS6_IJS8_SA_S9_EEENS6_IJNS7_ILi1EEESI_SI_EEESC_SE_Li128ELb1ELb1ELb1ELb0EEENS1_36VarlenDynamicPersistentTileSchedulerILi128ELi80ELi128ELi128ELb1ELb1ELb0ELb1ELb1ELb1EEEEEEEEEvNT_6ParamsE --------------------------
	.section	.text._ZN7cutlass13device_kernelIN5flash19enable_sm80_to_sm89INS1_16FlashAttnFwdSm80INS1_25CollectiveMainloopFwdSm80ILi4ELi1ELb0EN4cute5tupleIJNS5_1CILi128EEENS7_ILi80EEENS7_ILi64EEEEEELi64ENS_10bfloat16_tEfNS_4arch4Sm80ELb1ELb0ELb0ELb1ELb1ELb1ELb1ELb1EEENS1_21CollectiveEpilogueFwdINS6_IJS8_SA_S9_EEENS6_IJNS7_ILi1EEESI_SI_EEESC_SE_Li128ELb1ELb1ELb1ELb0EEENS1_36VarlenDynamicPersistentTileSchedulerILi128ELi80ELi128ELi128ELb1ELb1ELb0ELb1ELb1ELb1EEEEEEEEEvNT_6ParamsE,"ax",@progbits
	.align	128
.text._ZN7cutlass13device_kernelIN5flash19enable_sm80_to_sm89INS1_16FlashAttnFwdSm80INS1_25CollectiveMainloopFwdSm80ILi4ELi1ELb0EN4cute5tupleIJNS5_1CILi128EEENS7_ILi80EEENS7_ILi64EEEEEELi64ENS_10bfloat16_tEfNS_4arch4Sm80ELb1ELb0ELb0ELb1ELb1ELb1ELb1ELb1EEENS1_21CollectiveEpilogueFwdINS6_IJS8_SA_S9_EEENS6_IJNS7_ILi1EEESI_SI_EEESC_SE_Li128ELb1ELb1ELb1ELb0EEENS1_36VarlenDynamicPersistentTileSchedulerILi128ELi80ELi128ELi128ELb1ELb1ELb0ELb1ELb1ELb1EEEEEEEEEvNT_6ParamsE:
        .type           _ZN7cutlass13device_kernelIN5flash19enable_sm80_to_sm89INS1_16FlashAttnFwdSm80INS1_25CollectiveMainloopFwdSm80ILi4ELi1ELb0EN4cute5tupleIJNS5_1CILi128EEENS7_ILi80EEENS7_ILi64EEEEEELi64ENS_10bfloat16_tEfNS_4arch4Sm80ELb1ELb0ELb0ELb1ELb1ELb1ELb1ELb1EEENS1_21CollectiveEpilogueFwdINS6_IJS8_SA_S9_EEENS6_IJNS7_ILi1EEESI_SI_EEESC_SE_Li128ELb1ELb1ELb1ELb0EEENS1_36VarlenDynamicPersistentTileSchedulerILi128ELi80ELi128ELi128ELb1ELb1ELb0ELb1ELb1ELb1EEEEEEEEEvNT_6ParamsE,@function
        .size           _ZN7cutlass13device_kernelIN5flash19enable_sm80_to_sm89INS1_16FlashAttnFwdSm80INS1_25CollectiveMainloopFwdSm80ILi4ELi1ELb0EN4cute5tupleIJNS5_1CILi128EEENS7_ILi80EEENS7_ILi64EEEEEELi64ENS_10bfloat16_tEfNS_4arch4Sm80ELb1ELb0ELb0ELb1ELb1ELb1ELb1ELb1EEENS1_21CollectiveEpilogueFwdINS6_IJS8_SA_S9_EEENS6_IJNS7_ILi1EEESI_SI_EEESC_SE_Li128ELb1ELb1ELb1ELb0EEENS1_36VarlenDynamicPersistentTileSchedulerILi128ELi80ELi128ELi128ELb1ELb1ELb0ELb1ELb1ELb1EEEEEEEEEvNT_6ParamsE,(.L_x_35 - _ZN7cutlass13device_kernelIN5flash19enable_sm80_to_sm89INS1_16FlashAttnFwdSm80INS1_25CollectiveMainloopFwdSm80ILi4ELi1ELb0EN4cute5tupleIJNS5_1CILi128EEENS7_ILi80EEENS7_ILi64EEEEEELi64ENS_10bfloat16_tEfNS_4arch4Sm80ELb1ELb0ELb0ELb1ELb1ELb1ELb1ELb1EEENS1_21CollectiveEpilogueFwdINS6_IJS8_SA_S9_EEENS6_IJNS7_ILi1EEESI_SI_EEESC_SE_Li128ELb1ELb1ELb1ELb0EEENS1_36VarlenDynamicPersistentTileSchedulerILi128ELi80ELi128ELi128ELb1ELb1ELb0ELb1ELb1ELb1EEEEEEEEEvNT_6ParamsE)
        .other          _ZN7cutlass13device_kernelIN5flash19enable_sm80_to_sm89INS1_16FlashAttnFwdSm80INS1_25CollectiveMainloopFwdSm80ILi4ELi1ELb0EN4cute5tupleIJNS5_1CILi128EEENS7_ILi80EEENS7_ILi64EEEEEELi64ENS_10bfloat16_tEfNS_4arch4Sm80ELb1ELb0ELb0ELb1ELb1ELb1ELb1ELb1EEENS1_21CollectiveEpilogueFwdINS6_IJS8_SA_S9_EEENS6_IJNS7_ILi1EEESI_SI_EEESC_SE_Li128ELb1ELb1ELb1ELb0EEENS1_36VarlenDynamicPersistentTileSchedulerILi128ELi80ELi128ELi128ELb1ELb1ELb0ELb1ELb1ELb1EEEEEEEEEvNT_6ParamsE,@"STO_CUDA_ENTRY STV_DEFAULT"
_ZN7cutlass13device_kernelIN5flash19enable_sm80_to_sm89INS1_16FlashAttnFwdSm80INS1_25CollectiveMainloopFwdSm80ILi4ELi1ELb0EN4cute5tupleIJNS5_1CILi128EEENS7_ILi80EEENS7_ILi64EEEEEELi64ENS_10bfloat16_tEfNS_4arch4Sm80ELb1ELb0ELb0ELb1ELb1ELb1ELb1ELb1EEENS1_21CollectiveEpilogueFwdINS6_IJS8_SA_S9_EEENS6_IJNS7_ILi1EEESI_SI_EEESC_SE_Li128ELb1ELb1ELb1ELb0EEENS1_36VarlenDynamicPersistentTileSchedulerILi128ELi80ELi128ELi128ELb1ELb1ELb0ELb1ELb1ELb1EEEEEEEEEvNT_6ParamsE:
[----:B------:R-:W-:Y:S01]  /*0000*/  LDC R1, c[0x0][0x28] ;  /* 0x00000a00ff017b82 */ /* 0x000fe20000000800 */
[----:B------:R-:W-:Y:S05]  /*0010*/  EXIT ;  /* 0x000000000000794d */ /* 0x000fea0003800000 */
.L_x_17:
        /* <DEDUP_REMOVED lines=14> */
.L_x_35:


//--------------------- .nv.shared.reserved.0     --------------------------
	.section	.nv.shared.reserved.0,"aw",@nobits
	.weak		__nv_reservedSMEM_offset_0_alias
	.size		__nv_reservedSMEM_offset_0_alias, 0, 0
	.other		__nv_reservedSMEM_offset_0_alias,@"STO_CUDA_RESERVED_SHARED STV_DEFAULT"
__nv_reservedSMEM_offset_0_alias:
	.zero		0


//--------------------- .nv.global                --------------------------
	.section	.nv.global,"aw",@nobits
.nv.global:
	.type		_ZN88_INTERNAL_5db2b04c_52_flash_fwd_hdim64_bf16_paged_split_softcapall_sm80_cu_c784774a_38604cute1_E,@object
	.size		_ZN88_INTERNAL_5db2b04c_52_flash_fwd_hdim64_bf16_paged_split_softcapall_sm80_cu_c784774a_38604cute1_E,(_ZN88_INTERNAL_5db2b04c_52_flash_fwd_hdim64_bf16_paged_split_softcapall_sm80_cu_c784774a_38604cuda3std3__45__cpo6cbeginE - _ZN88_INTERNAL_5db2b04c_52_flash_fwd_hdim64_bf16_paged_split_softcapall_sm80_cu_c784774a_38604cute1_E)
_ZN88_INTERNAL_5db2b04c_52_flash_fwd_hdim64_bf16_paged_split_softcapall_sm80_cu_c784774a_38604cute1_E:
	.zero		1
	.type		_ZN88_INTERNAL_5db2b04c_52_flash_fwd_hdim64_bf16_paged_split_softcapall_sm80_cu_c784774a_38604cuda3std3__45__cpo6cbeginE,@object
	.size		_ZN88_INTERNAL_5db2b04c_52_flash_fwd_hdim64_bf16_paged_split_softcapall_sm80_cu_c784774a_38604cuda3std3__45__cpo6cbeginE,(_ZN88_INTERNAL_5db2b04c_52_flash_fwd_hdim64_bf16_paged_split_softcapall_sm80_cu_c784774a_38604cuda3std3__48in_placeE - _ZN88_INTERNAL_5db2b04c_52_flash_fwd_hdim64_bf16_paged_split_softcapall_sm80_cu_c784774a_38604cuda3std3__45__cpo6cbeginE)
_ZN88_INTERNAL_5db2b04c_52_flash_fwd_hdim64_bf16_paged_split_softcapall_sm80_cu_c784774a_38604cuda3std3__45__cpo6cbeginE:
	.zero		1
	.type		_ZN88_INTERNAL_5db2b04c_52_flash_fwd_hdim64_bf16_paged_split_softcapall_sm80_cu_c784774a_38604cuda3std3__48in_placeE,@object
	.size		_ZN88_INTERNAL_5db2b04c_52_flash_fwd_hdim64_bf16_paged_split_softcapall_sm80_cu_c784774a_38604cuda3std3__48in_placeE,(_ZN88_INTERNAL_5db2b04c_52_flash_fwd_hdim64_bf16_paged_split_softcapall_sm80_cu_c784774a_38604cuda3std6ranges3__45__cpo9iter_moveE - _ZN88_INTERNAL_5db2b04c_52_flash_fwd_hdim64_bf16_paged_split_softcapall_sm80_cu_c784774a_38604cuda3std3__48in_placeE)
_ZN88_INTERNAL_5db2b04c_52_flash_fwd_hdim64_bf16_paged_split_softcapall_sm80_cu_c784774a_38604cuda3std3__48in_placeE:
	.zero		1
	.type		_ZN88_INTERNAL_5db2b04c_52_flash_fwd_hdim64_bf16_paged_split_softcapall_sm80_cu_c784774a_38604cuda3std6ranges3__45__cpo9iter_moveE,@object
	.size		_ZN88_INTERNAL_5db2b04c_52_flash_fwd_hdim64_bf16_paged_split_softcapall_sm80_cu_c784774a_38604cuda3std6ranges3__45__cpo9iter_moveE,(_ZN88_INTERNAL_5db2b04c_52_flash_fwd_hdim64_bf16_paged_split_softcapall_sm80_cu_c784774a_38604cuda3std3__45__cpo5beginE - _ZN88_INTERNAL_5db2b04c_52_flash_fwd_hdim64_bf16_paged_split_softcapall_sm80_cu_c784774a_38604cuda3std6ranges3__45__cpo9iter_moveE)
_ZN88_INTERNAL_5db2b04c_52_flash_fwd_hdim64_bf16_paged_split_softcapall_sm80_cu_c784774a_38604cuda3std6ranges3__45__cpo9iter_moveE:
	.zero		1
	.type		_ZN88_INTERNAL_5db2b04c_52_flash_fwd_hdim64_bf16_paged_split_softcapall_sm80_cu_c784774a_38604cuda3std3__45__cpo5beginE,@object
	.size		_ZN88_INTERNAL_5db2b04c_52_flash_fwd_hdim64_bf16_paged_split_softcapall_sm80_cu_c784774a_38604cuda3std3__45__cpo5beginE,(_ZN88_INTERNAL_5db2b04c_52_flash_fwd_hdim64_bf16_paged_split_softcapall_sm80_cu_c784774a_38604cuda3std3__490_GLOBAL__N__5db2b04c_52_flash_fwd_hdim64_bf16_paged_split_softcapall_sm80_cu_c784774a_38606ignoreE - _ZN88_INTERNAL_5db2b04c_52_flash_fwd_hdim64_bf16_paged_split_softcapall_sm80_cu_c784774a_38604cuda3std3__45__cpo5beginE)
_ZN88_INTERNAL_5db2b04c_52_flash_fwd_hdim64_bf16_paged_split_softcapall_sm80_cu_c784774a_38604cuda3std3__45__cpo5beginE:
	.zero		1
	.type		_ZN88_INTERNAL_5db2b04c_52_flash_fwd_hdim64_bf16_paged_split_softcapall_sm80_cu_c784774a_38604cuda3std3__490_GLOBAL__N__5db2b04c_52_flash_fwd_hdim64_bf16_paged_split_softcapall_sm80_cu_c784774a_38606ignoreE,@object
	.size		_ZN88_INTERNAL_5db2b04c_52_flash_fwd_hdim64_bf16_paged_split_softcapall_sm80_cu_c784774a_38604cuda3std3__490_GLOBAL__N__5db2b04c_52_flash_fwd_hdim64_bf16_paged_split_softcapall_sm80_cu_c784774a_38606ignoreE,(_ZN88_INTERNAL_5db2b04c_52_flash_fwd_hdim64_bf16_paged_split_softcapall_sm80_cu_c784774a_38604cute7productE - _ZN88_INTERNAL_5db2b04c_52_flash_fwd_hdim64_bf16_paged_split_softcapall_sm80_cu_c784774a_38604cuda3std3__490_GLOBAL__N__5db2b04c_52_flash_fwd_hdim64_bf16_paged_split_softcapall_sm80_cu_c784774a_38606ignoreE)
_ZN88_INTERNAL_5db2b04c_52_flash_fwd_hdim64_bf16_paged_split_softcapall_sm80_cu_c784774a_38604cuda3std3__490_GLOBAL__N__5db2b04c_52_flash_fwd_hdim64_bf16_paged_split_softcapall_sm80_cu_c784774a_38606ignoreE:
	.zero		1
	.type		_ZN88_INTERNAL_5db2b04c_52_flash_fwd_hdim64_bf16_paged_split_softcapall_sm80_cu_c784774a_38604cute7productE,@object
	.size		_ZN88_INTERNAL_5db2b04c_52_flash_fwd_hdim64_bf16_paged_split_softcapall_sm80_cu_c784774a_38604cute7productE,(_ZN88_INTERNAL_5db2b04c_52_flash_fwd_hdim64_bf16_paged_split_softcapall_sm80_cu_c784774a_38604cuda3std3__45__cpo3endE - _ZN88_INTERNAL_5db2b04c_52_flash_fwd_hdim64_bf16_paged_split_softcapall_sm80_cu_c784774a_38604cute7productE)
_ZN88_INTERNAL_5db2b04c_52_flash_fwd_hdim64_bf16_paged_split_softcapall_sm80_cu_c784774a_38604cute7productE:
	.zero		1
	.type		_ZN88_INTERNAL_5db2b04c_52_flash_fwd_hdim64_bf16_paged_split_softcapall_sm80_cu_c784774a_38604cuda3std3__45__cpo3endE,@object
	.size		_ZN88_INTERNAL_5db2b04c_52_flash_fwd_hdim64_bf16_paged_split_softcapall_sm80_cu_c784774a_38604cuda3std3__45__cpo3endE,(_ZN88_INTERNAL_5db2b04c_52_flash_fwd_hdim64_bf16_paged_split_softcapall_sm80_cu_c784774a_38604cuda3std3__419piecewise_constructE - _ZN88_INTERNAL_5db2b04c_52_flash_fwd_hdim64_bf16_paged_split_softcapall_sm80_cu_c784774a_38604cuda3std3__45__cpo3endE)
_ZN88_INTERNAL_5db2b04c_52_flash_fwd_hdim64_bf16_paged_split_softcapall_sm80_cu_c784774a_38604cuda3std3__45__cpo3endE:
	.zero		1
	.type		_ZN88_INTERNAL_5db2b04c_52_flash_fwd_hdim64_bf16_paged_split_softcapall_sm80_cu_c784774a_38604cuda3std3__419piecewise_constructE,@object
	.size		_ZN88_INTERNAL_5db2b04c_52_flash_fwd_hdim64_bf16_paged_split_softcapall_sm80_cu_c784774a_38604cuda3std3__419piecewise_constructE,(_ZN88_INTERNAL_5db2b04c_52_flash_fwd_hdim64_bf16_paged_split_softcapall_sm80_cu_c784774a_38604cuda3std3__45__cpo4cendE - _ZN88_INTERNAL_5db2b04c_52_flash_fwd_hdim64_bf16_paged_split_softcapall_sm80_cu_c784774a_38604cuda3std3__419piecewise_constructE)
_ZN88_INTERNAL_5db2b04c_52_flash_fwd_hdim64_bf16_paged_split_softcapall_sm80_cu_c784774a_38604cuda3std3__419piecewise_constructE:
	.zero		1
	.type		_ZN88_INTERNAL_5db2b04c_52_flash_fwd_hdim64_bf16_paged_split_softcapall_sm80_cu_c784774a_38604cuda3std3__45__cpo4cendE,@object
	.size		_ZN88_INTERNAL_5db2b04c_52_flash_fwd_hdim64_bf16_paged_split_softcapall_sm80_cu_c784774a_38604cuda3std3__45__cpo4cendE,(_ZN88_INTERNAL_5db2b04c_52_flash_fwd_hdim64_bf16_paged_split_softcapall_sm80_cu_c784774a_38604cuda3std6ranges3__45__cpo4swapE - _ZN88_INTERNAL_5db2b04c_52_flash_fwd_hdim64_bf16_paged_split_softcapall_sm80_cu_c784774a_38604cuda3std3__45__cpo4cendE)
_ZN88_INTERNAL_5db2b04c_52_flash_fwd_hdim64_bf16_paged_split_softcapall_sm80_cu_c784774a_38604cuda3std3__45__cpo4cendE:
	.zero		1
	.type		_ZN88_INTERNAL_5db2b04c_52_flash_fwd_hdim64_bf16_paged_split_softcapall_sm80_cu_c784774a_38604cuda3std6ranges3__45__cpo4swapE,@object
	.size		_ZN88_INTERNAL_5db2b04c_52_flash_fwd_hdim64_bf16_paged_split_softcapall_sm80_cu_c784774a_38604cuda3std6ranges3__45__cpo4swapE,(.L_7 - _ZN88_INTERNAL_5db2b04c_52_flash_fwd_hdim64_bf16_paged_split_softcapall_sm80_cu_c784774a_38604cuda3std6ranges3__45__cpo4swapE)
_ZN88_INTERNAL_5db2b04c_52_flash_fwd_hdim64_bf16_paged_split_softcapall_sm80_cu_c784774a_38604cuda3std6ranges3__45__cpo4swapE:
	.zero		1
.L_7:


//--------------------- .nv.constant0._ZN7cutlass13device_kernelIN5flash19enable_sm80_to_sm89INS1_16FlashAttnFwdSm80INS1_25CollectiveMainloopFwdSm80ILi4ELi1ELb0EN4cute5tupleIJNS5_1CILi128EEENS7_ILi112EEENS7_ILi64EEEEEELi64ENS_10bfloat16_tEfNS_4arch4Sm80ELb0ELb0ELb1ELb0ELb1ELb0ELb1ELb1EEENS1_21CollectiveEpilogueFwdINS6_IJS8_SA_S9_EEENS6_IJNS7_ILi1EEESI_SI_EEESC_SE_Li128ELb0ELb1ELb1ELb0EEENS1_19SingleTileSchedulerILb0ELb1ELb1ELi128EEEEEEEEEvNT_6ParamsE --------------------------
	.section	.nv.constant0._ZN7cutlass13device_kernelIN5flash19enable_sm80_to_sm89INS1_16FlashAttnFwdSm80INS1_25CollectiveMainloopFwdSm80ILi4ELi1ELb0EN4cute5tupleIJNS5_1CILi128EEENS7_ILi112EEENS7_ILi64EEEEEELi64ENS_10bfloat16_tEfNS_4arch4Sm80ELb0ELb0ELb1ELb0ELb1ELb0ELb1ELb1EEENS1_21CollectiveEpilogueFwdINS6_IJS8_SA_S9_EEENS6_IJNS7_ILi1EEESI_SI_EEESC_SE_Li128ELb0ELb1ELb1ELb0EEENS1_19SingleTileSchedulerILb0ELb1ELb1ELi128EEEEEEEEEvNT_6ParamsE,"a",@progbits
	.sectionflags	@""
	.align	4
.nv.constant0._ZN7cutlass13device_kernelIN5flash19enable_sm80_to_sm89INS1_16FlashAttnFwdSm80INS1_25CollectiveMainloopFwdSm80ILi4ELi1ELb0EN4cute5tupleIJNS5_1CILi128EEENS7_ILi112EEENS7_ILi64EEEEEELi64ENS_10bfloat16_tEfNS_4arch4Sm80ELb0ELb0ELb1ELb0ELb1ELb0ELb1ELb1EEENS1_21CollectiveEpilogueFwdINS6_IJS8_SA_S9_EEENS6_IJNS7_ILi1EEESI_SI_EEESC_SE_Li128ELb0ELb1ELb1ELb0EEENS1_19SingleTileSchedulerILb0ELb1ELb1ELi128EEEEEEEEEvNT_6ParamsE:
	.zero		1576


//--------------------- .nv.constant0._ZN7cutlass13device_kernelIN5flash19enable_sm80_to_sm89INS1_16FlashAttnFwdSm80INS1_25CollectiveMainloopFwdSm80ILi4ELi1ELb0EN4cute5tupleIJNS5_1CILi128EEENS7_ILi80EEENS7_ILi64EEEEEELi64ENS_10bfloat16_tEfNS_4arch4Sm80ELb0ELb0ELb1ELb1ELb1ELb0ELb1ELb1EEENS1_21CollectiveEpilogueFwdINS6_IJS8_SA_S9_EEENS6_IJNS7_ILi1EEESI_SI_EEESC_SE_Li128ELb1ELb1ELb1ELb0EEENS1_36VarlenDynamicPersistentTileSchedulerILi128ELi80ELi128ELi128ELb1ELb1ELb0ELb0ELb1ELb1EEEEEEEEEvNT_6ParamsE --------------------------
	.section	.nv.constant0._ZN7cutlass13device_kernelIN5flash19enable_sm80_to_sm89INS1_16FlashAttnFwdSm80INS1_25CollectiveMainloopFwdSm80ILi4ELi1ELb0EN4cute5tupleIJNS5_1CILi128EEENS7_ILi80EEENS7_ILi64EEEEEELi64ENS_10bfloat16_tEfNS_4arch4Sm80ELb0ELb0ELb1ELb1ELb1ELb0ELb1ELb1EEENS1_21CollectiveEpilogueFwdINS6_IJS8_SA_S9_EEENS6_IJNS7_ILi1EEESI_SI_EEESC_SE_Li128ELb1ELb1ELb1ELb0EEENS1_36VarlenDynamicPersistentTileSchedulerILi128ELi80ELi128ELi128ELb1ELb1ELb0ELb0ELb1ELb1EEEEEEEEEvNT_6ParamsE,"a",@progbits
	.sectionflags	@""
	.align	4
.nv.constant0._ZN7cutlass13device_kernelIN5flash19enable_sm80_to_sm89INS1_16FlashAttnFwdSm80INS1_25CollectiveMainloopFwdSm80ILi4ELi1ELb0EN4cute5tupleIJNS5_1CILi128EEENS7_ILi80EEENS7_ILi64EEEEEELi64ENS_10bfloat16_tEfNS_4arch4Sm80ELb0ELb0ELb1ELb1ELb1ELb0ELb1ELb1EEENS1_21CollectiveEpilogueFwdINS6_IJS8_SA_S9_EEENS6_IJNS7_ILi1EEESI_SI_EEESC_SE_Li128ELb1ELb1ELb1ELb0EEENS1_36VarlenDynamicPersistentTileSchedulerILi128ELi80ELi128ELi128ELb1ELb1ELb0ELb0ELb1ELb1EEEEEEEEEvNT_6ParamsE:
	.zero		1608


//--------------------- .nv.constant0._ZN7cutlass13device_kernelIN5flash19enable_sm80_to_sm89INS1_16FlashAttnFwdSm80INS1_25CollectiveMainloopFwdSm80ILi4ELi1ELb0EN4cute5tupleIJNS5_1CILi128EEENS7_ILi80EEENS7_ILi64EEEEEELi64ENS_10bfloat16_tEfNS_4arch4Sm80ELb0ELb0ELb1ELb1ELb1ELb1ELb1ELb1EEENS1_21CollectiveEpilogueFwdINS6_IJS8_SA_S9_EEENS6_IJNS7_ILi1EEESI_SI_EEESC_SE_Li128ELb1ELb1ELb1ELb0EEENS1_36VarlenDynamicPersistentTileSchedulerILi128ELi80ELi128ELi128ELb1ELb1ELb0ELb0ELb1ELb1EEEEEEEEEvNT_6ParamsE --------------------------
	.section	.nv.constant0._ZN7cutlass13device_kernelIN5flash19enable_sm80_to_sm89INS1_16FlashAttnFwdSm80INS1_25CollectiveMainloopFwdSm80ILi4ELi1ELb0EN4cute5tupleIJNS5_1CILi128EEENS7_ILi80EEENS7_ILi64EEEEEELi64ENS_10bfloat16_tEfNS_4arch4Sm80ELb0ELb0ELb1ELb1ELb1ELb1ELb1ELb1EEENS1_21CollectiveEpilogueFwdINS6_IJS8_SA_S9_EEENS6_IJNS7_ILi1EEESI_SI_EEESC_SE_Li128ELb1ELb1ELb1ELb0EEENS1_36VarlenDynamicPersistentTileSchedulerILi128ELi80ELi128ELi128ELb1ELb1ELb0ELb0ELb1ELb1EEEEEEEEEvNT_6ParamsE,"a",@progbits
	.sectionflags	@""
	.align	4
.nv.constant0._ZN7cutlass13device_kernelIN5flash19enable_sm80_to_sm89INS1_16FlashAttnFwdSm80INS1_25CollectiveMainloopFwdSm80ILi4ELi1ELb0EN4cute5tupleIJNS5_1CILi128EEENS7_ILi80EEENS7_ILi64EEEEEELi64ENS_10bfloat16_tEfNS_4arch4Sm80ELb0ELb0ELb1ELb1ELb1ELb1ELb1ELb1EEENS1_21CollectiveEpilogueFwdINS6_IJS8_SA_S9_EEENS6_IJNS7_ILi1EEESI_SI_EEESC_SE_Li128ELb1ELb1ELb1ELb0EEENS1_36VarlenDynamicPersistentTileSchedulerILi128ELi80ELi128ELi128ELb1ELb1ELb0ELb0ELb1ELb1EEEEEEEEEvNT_6ParamsE:
	.zero		1608


//--------------------- .nv.constant0._ZN7cutlass13device_kernelIN5flash19enable_sm80_to_sm89INS1_16FlashAttnFwdSm80INS1_25CollectiveMainloopFwdSm80ILi4ELi1ELb0EN4cute5tupleIJNS5_1CILi128EEENS7_ILi96EEENS7_ILi64EEEEEELi64ENS_10bfloat16_tEfNS_4arch4Sm80ELb0ELb1ELb1ELb0ELb1ELb0ELb1ELb1EEENS1_21CollectiveEpilogueFwdINS6_IJS8_SA_S9_EEENS6_IJNS7_ILi1EEESI_SI_EEESC_SE_Li128ELb0ELb1ELb1ELb0EEENS1_19SingleTileSchedulerILb0ELb1ELb1ELi128EEEEEEEEEvNT_6ParamsE --------------------------
	.section	.nv.constant0._ZN7cutlass13device_kernelIN5flash19enable_sm80_to_sm89INS1_16FlashAttnFwdSm80INS1_25CollectiveMainloopFwdSm80ILi4ELi1ELb0EN4cute5tupleIJNS5_1CILi128EEENS7_ILi96EEENS7_ILi64EEEEEELi64ENS_10bfloat16_tEfNS_4arch4Sm80ELb0ELb1ELb1ELb0ELb1ELb0ELb1ELb1EEENS1_21CollectiveEpilogueFwdINS6_IJS8_SA_S9_EEENS6_IJNS7_ILi1EEESI_SI_EEESC_SE_Li128ELb0ELb1ELb1ELb0EEENS1_19SingleTileSchedulerILb0ELb1ELb1ELi128EEEEEEEEEvNT_6ParamsE,"a",@progbits
	.sectionflags	@""
	.align	4
.nv.constant0._ZN7cutlass13device_kernelIN5flash19enable_sm80_to_sm89INS1_16FlashAttnFwdSm80INS1_25CollectiveMainloopFwdSm80ILi4ELi1ELb0EN4cute5tupleIJNS5_1CILi128EEENS7_ILi96EEENS7_ILi64EEEEEELi64ENS_10bfloat16_tEfNS_4arch4Sm80ELb0ELb1ELb1ELb0ELb1ELb0ELb1ELb1EEENS1_21CollectiveEpilogueFwdINS6_IJS8_SA_S9_EEENS6_IJNS7_ILi1EEESI_SI_EEESC_SE_Li128ELb0ELb1ELb1ELb0EEENS1_19SingleTileSchedulerILb0ELb1ELb1ELi128EEEEEEEEEvNT_6ParamsE:
	.zero		1576


//--------------------- .nv.constant0._ZN7cutlass13device_kernelIN5flash19enable_sm80_to_sm89INS1_16FlashAttnFwdSm80INS1_25CollectiveMainloopFwdSm80ILi4ELi1ELb0EN4cute5tupleIJNS5_1CILi128EEENS7_ILi80EEENS7_ILi64EEEEEELi64ENS_10bfloat16_tEfNS_4arch4Sm80ELb0ELb1ELb1ELb1ELb1ELb0ELb1ELb1EEENS1_21CollectiveEpilogueFwdINS6_IJS8_SA_S9_EEENS6_IJNS7_ILi1EEESI_SI_EEESC_SE_Li128ELb1ELb1ELb1ELb0EEENS1_36VarlenDynamicPersistentTileSchedulerILi128ELi80ELi128ELi128ELb1ELb1ELb0ELb1ELb0ELb1EEEEEEEEEvNT_6ParamsE --------------------------
	.section	.nv.constant0._ZN7cutlass13device_kernelIN5flash19enable_sm80_to_sm89INS1_16FlashAttnFwdSm80INS1_25CollectiveMainloopFwdSm80ILi4ELi1ELb0EN4cute5tupleIJNS5_1CILi128EEENS7_ILi80EEENS7_ILi64EEEEEELi64ENS_10bfloat16_tEfNS_4arch4Sm80ELb0ELb1ELb1ELb1ELb1ELb0ELb1ELb1EEENS1_21CollectiveEpilogueFwdINS6_IJS8_SA_S9_EEENS6_IJNS7_ILi1EEESI_SI_EEESC_SE_Li128ELb1ELb1ELb1ELb0EEENS1_36VarlenDynamicPersistentTileSchedulerILi128ELi80ELi128ELi128ELb1ELb1ELb0ELb1ELb0ELb1EEEEEEEEEvNT_6ParamsE,"a",@progbits
	.sectionflags	@""
	.align	4
.nv.constant0._ZN7cutlass13device_kernelIN5flash19enable_sm80_to_sm89INS1_16FlashAttnFwdSm80INS1_25CollectiveMainloopFwdSm80ILi4ELi1ELb0EN4cute5tupleIJNS5_1CILi128EEENS7_ILi80EEENS7_ILi64EEEEEELi64ENS_10bfloat16_tEfNS_4arch4Sm80ELb0ELb1ELb1ELb1ELb1ELb0ELb1ELb1EEENS1_21CollectiveEpilogueFwdINS6_IJS8_SA_S9_EEENS6_IJNS7_ILi1EEESI_SI_EEESC_SE_Li128ELb1ELb1ELb1ELb0EEENS1_36VarlenDynamicPersistentTileSchedulerILi128ELi80ELi128ELi128ELb1ELb1ELb0ELb1ELb0ELb1EEEEEEEEEvNT_6ParamsE:
	.zero		1608


//--------------------- .nv.constant0._ZN7cutlass13device_kernelIN5flash19enable_sm80_to_sm89INS1_16FlashAttnFwdSm80INS1_25CollectiveMainloopFwdSm80ILi4ELi1ELb0EN4cute5tupleIJNS5_1CILi128EEENS7_ILi80EEENS7_ILi64EEEEEELi64ENS_10bfloat16_tEfNS_4arch4Sm80ELb0ELb1ELb1ELb1ELb1ELb1ELb1ELb1EEENS1_21CollectiveEpilogueFwdINS6_IJS8_SA_S9_EEENS6_IJNS7_ILi1EEESI_SI_EEESC_SE_Li128ELb1ELb1ELb1ELb0EEENS1_36VarlenDynamicPersistentTileSchedulerILi128ELi80ELi128ELi128ELb1ELb1ELb0ELb1ELb0ELb1EEEEEEEEEvNT_6ParamsE --------------------------
	.section	.nv.constant0._ZN7cutlass13device_kernelIN5flash19enable_sm80_to_sm89INS1_16FlashAttnFwdSm80INS1_25CollectiveMainloopFwdSm80ILi4ELi1ELb0EN4cute5tupleIJNS5_1CILi128EEENS7_ILi80EEENS7_ILi64EEEEEELi64ENS_10bfloat16_tEfNS_4arch4Sm80ELb0ELb1ELb1ELb1ELb1ELb1ELb1ELb1EEENS1_21CollectiveEpilogueFwdINS6_IJS8_SA_S9_EEENS6_IJNS7_ILi1EEESI_SI_EEESC_SE_Li128ELb1ELb1ELb1ELb0EEENS1_36VarlenDynamicPersistentTileSchedulerILi128ELi80ELi128ELi128ELb1ELb1ELb0ELb1ELb0ELb1EEEEEEEEEvNT_6ParamsE,"a",@progbits
	.sectionflags	@""
	.align	4
.nv.constant0._ZN7cutlass13device_kernelIN5flash19enable_sm80_to_sm89INS1_16FlashAttnFwdSm80INS1_25CollectiveMainloopFwdSm80ILi4ELi1ELb0EN4cute5tupleIJNS5_1CILi128EEENS7_ILi80EEENS7_ILi64EEEEEELi64ENS_10bfloat16_tEfNS_4arch4Sm80ELb0ELb1ELb1ELb1ELb1ELb1ELb1ELb1EEENS1_21CollectiveEpilogueFwdINS6_IJS8_SA_S9_EEENS6_IJNS7_ILi1EEESI_SI_EEESC_SE_Li128ELb1ELb1ELb1ELb0EEENS1_36VarlenDynamicPersistentTileSchedulerILi128ELi80ELi128ELi128ELb1ELb1ELb0ELb1ELb0ELb1EEEEEEEEEvNT_6ParamsE:
	.zero		1608


//--------------------- .nv.constant0._ZN7cutlass13device_kernelIN5flash19enable_sm80_to_sm89INS1_16FlashAttnFwdSm80INS1_25CollectiveMainloopFwdSm80ILi4ELi1ELb0EN4cute5tupleIJNS5_1CILi128EEENS7_ILi112EEENS7_ILi64EEEEEELi64ENS_10bfloat16_tEfNS_4arch4Sm80ELb1ELb0ELb1ELb0ELb1ELb0ELb1ELb1EEENS1_21CollectiveEpilogueFwdINS6_IJS8_SA_S9_EEENS6_IJNS7_ILi1EEESI_SI_EEESC_SE_Li128ELb0ELb1ELb1ELb0EEENS1_30DynamicPersistentTileSchedulerILi128ELi128ELb1ELb1ELb0EEEEEEEEEvNT_6ParamsE --------------------------
	.section	.nv.constant0._ZN7cutlass13device_kernelIN5flash19enable_sm80_to_sm89INS1_16FlashAttnFwdSm80INS1_25CollectiveMainloopFwdSm80ILi4ELi1ELb0EN4cute5tupleIJNS5_1CILi128EEENS7_ILi112EEENS7_ILi64EEEEEELi64ENS_10bfloat16_tEfNS_4arch4Sm80ELb1ELb0ELb1ELb0ELb1ELb0ELb1ELb1EEENS1_21CollectiveEpilogueFwdINS6_IJS8_SA_S9_EEENS6_IJNS7_ILi1EEESI_SI_EEESC_SE_Li128ELb0ELb1ELb1ELb0EEENS1_30DynamicPersistentTileSchedulerILi128ELi128ELb1ELb1ELb0EEEEEEEEEvNT_6ParamsE,"a",@progbits
	.sectionflags	@""
	.align	4
.nv.constant0._ZN7cutlass13device_kernelIN5flash19enable_sm80_to_sm89INS1_16FlashAttnFwdSm80INS1_25CollectiveMainloopFwdSm80ILi4ELi1ELb0EN4cute5tupleIJNS5_1CILi128EEENS7_ILi112EEENS7_ILi64EEEEEELi64ENS_10bfloat16_tEfNS_4arch4Sm80ELb1ELb0ELb1ELb0ELb1ELb0ELb1ELb1EEENS1_21CollectiveEpilogueFwdINS6_IJS8_SA_S9_EEENS6_IJNS7_ILi1EEESI_SI_EEESC_SE_Li128ELb0ELb1ELb1ELb0EEENS1_30DynamicPersistentTileSchedulerILi128ELi128ELb1ELb1ELb0EEEEEEEEEvNT_6ParamsE:
	.zero		1592


//--------------------- .nv.constant0._ZN7cutlass13device_kernelIN5flash19enable_sm80_to_sm89INS1_16FlashAttnFwdSm80INS1_25CollectiveMainloopFwdSm80ILi4ELi1ELb0EN4cute5tupleIJNS5_1CILi128EEENS7_ILi80EEENS7_ILi64EEEEEELi64ENS_10bfloat16_tEfNS_4arch4Sm80ELb1ELb0ELb1ELb1ELb1ELb0ELb1ELb1EEENS1_21CollectiveEpilogueFwdINS6_IJS8_SA_S9_EEENS6_IJNS7_ILi1EEESI_SI_EEESC_SE_Li128ELb1ELb1ELb1ELb0EEENS1_36VarlenDynamicPersistentTileSchedulerILi128ELi80ELi128ELi128ELb1ELb1ELb0ELb1ELb1ELb1EEEEEEEEEvNT_6ParamsE --------------------------
	.section	.nv.constant0._ZN7cutlass13device_kernelIN5flash19enable_sm80_to_sm89INS1_16FlashAttnFwdSm80INS1_25CollectiveMainloopFwdSm80ILi4ELi1ELb0EN4cute5tupleIJNS5_1CILi128EEENS7_ILi80EEENS7_ILi64EEEEEELi64ENS_10bfloat16_tEfNS_4arch4Sm80ELb1ELb0ELb1ELb1ELb1ELb0ELb1ELb1EEENS1_21CollectiveEpilogueFwdINS6_IJS8_SA_S9_EEENS6_IJNS7_ILi1EEESI_SI_EEESC_SE_Li128ELb1ELb1ELb1ELb0EEENS1_36VarlenDynamicPersistentTileSchedulerILi128ELi80ELi128ELi128ELb1ELb1ELb0ELb1ELb1ELb1EEEEEEEEEvNT_6ParamsE,"a",@progbits
	.sectionflags	@""
	.align	4
.nv.constant0._ZN7cutlass13device_kernelIN5flash19enable_sm80_to_sm89INS1_16FlashAttnFwdSm80INS1_25CollectiveMainloopFwdSm80ILi4ELi1ELb0EN4cute5tupleIJNS5_1CILi128EEENS7_ILi80EEENS7_ILi64EEEEEELi64ENS_10bfloat16_tEfNS_4arch4Sm80ELb1ELb0ELb1ELb1ELb1ELb0ELb1ELb1EEENS1_21CollectiveEpilogueFwdINS6_IJS8_SA_S9_EEENS6_IJNS7_ILi1EEESI_SI_EEESC_SE_Li128ELb1ELb1ELb1ELb0EEENS1_36VarlenDynamicPersistentTileSchedulerILi128ELi80ELi128ELi128ELb1ELb1ELb0ELb1ELb1ELb1EEEEEEEEEvNT_6ParamsE:
	.zero		1608


//--------------------- .nv.constant0._ZN7cutlass13device_kernelIN5flash19enable_sm80_to_sm89INS1_16FlashAttnFwdSm80INS1_25CollectiveMainloopFwdSm80ILi4ELi1ELb0EN4cute5tupleIJNS5_1CILi128EEENS7_ILi80EEENS7_ILi64EEEEEELi64ENS_10bfloat16_tEfNS_4arch4Sm80ELb1ELb0ELb1ELb1ELb1ELb1ELb1ELb1EEENS1_21CollectiveEpilogueFwdINS6_IJS8_SA_S9_EEENS6_IJNS7_ILi1EEESI_SI_EEESC_SE_Li128ELb1ELb1ELb1ELb0EEENS1_36VarlenDynamicPersistentTileSchedulerILi128ELi80ELi128ELi128ELb1ELb1ELb0ELb1ELb1ELb1EEEEEEEEEvNT_6ParamsE --------------------------
	.section	.nv.constant0._ZN7cutlass13device_kernelIN5flash19enable_sm80_to_sm89INS1_16FlashAttnFwdSm80INS1_25CollectiveMainloopFwdSm80ILi4ELi1ELb0EN4cute5tupleIJNS5_1CILi128EEENS7_ILi80EEENS7_ILi64EEEEEELi64ENS_10bfloat16_tEfNS_4arch4Sm80ELb1ELb0ELb1ELb1ELb1ELb1ELb1ELb1EEENS1_21CollectiveEpilogueFwdINS6_IJS8_SA_S9_EEENS6_IJNS7_ILi1EEESI_SI_EEESC_SE_Li128ELb1ELb1ELb1ELb0EEENS1_36VarlenDynamicPersistentTileSchedulerILi128ELi80ELi128ELi128ELb1ELb1ELb0ELb1ELb1ELb1EEEEEEEEEvNT_6ParamsE,"a",@progbits
	.sectionflags	@""
	.align	4
.nv.constant0._ZN7cutlass13device_kernelIN5flash19enable_sm80_to_sm89INS1_16FlashAttnFwdSm80INS1_25CollectiveMainloopFwdSm80ILi4ELi1ELb0EN4cute5tupleIJNS5_1CILi128EEENS7_ILi80EEENS7_ILi64EEEEEELi64ENS_10bfloat16_tEfNS_4arch4Sm80ELb1ELb0ELb1ELb1ELb1ELb1ELb1ELb1EEENS1_21CollectiveEpilogueFwdINS6_IJS8_SA_S9_EEENS6_IJNS7_ILi1EEESI_SI_EEESC_SE_Li128ELb1ELb1ELb1ELb0EEENS1_36VarlenDynamicPersistentTileSchedulerILi128ELi80ELi128ELi128ELb1ELb1ELb0ELb1ELb1ELb1EEEEEEEEEvNT_6ParamsE:
	.zero		1608


//--------------------- .nv.constant0._ZN7cutlass13device_kernelIN5flash19enable_sm80_to_sm89INS1_16FlashAttnFwdSm80INS1_25CollectiveMainloopFwdSm80ILi4ELi1ELb0EN4cute5tupleIJNS5_1CILi128EEENS7_ILi112EEENS7_ILi64EEEEEELi64ENS_10bfloat16_tEfNS_4arch4Sm80ELb0ELb0ELb0ELb0ELb1ELb0ELb1ELb1EEENS1_21CollectiveEpilogueFwdINS6_IJS8_SA_S9_EEENS6_IJNS7_ILi1EEESI_SI_EEESC_SE_Li128ELb0ELb1ELb1ELb0EEENS1_19SingleTileSchedulerILb0ELb1ELb1ELi128EEEEEEEEEvNT_6ParamsE --------------------------
	.section	.nv.constant0._ZN7cutlass13device_kernelIN5flash19enable_sm80_to_sm89INS1_16FlashAttnFwdSm80INS1_25CollectiveMainloopFwdSm80ILi4ELi1ELb0EN4cute5tupleIJNS5_1CILi128EEENS7_ILi112EEENS7_ILi64EEEEEELi64ENS_10bfloat16_tEfNS_4arch4Sm80ELb0ELb0ELb0ELb0ELb1ELb0ELb1ELb1EEENS1_21CollectiveEpilogueFwdINS6_IJS8_SA_S9_EEENS6_IJNS7_ILi1EEESI_SI_EEESC_SE_Li128ELb0ELb1ELb1ELb0EEENS1_19SingleTileSchedulerILb0ELb1ELb1ELi128EEEEEEEEEvNT_6ParamsE,"a",@progbits
	.sectionflags	@""
	.align	4
.nv.constant0._ZN7cutlass13device_kernelIN5flash19enable_sm80_to_sm89INS1_16FlashAttnFwdSm80INS1_25CollectiveMainloopFwdSm80ILi4ELi1ELb0EN4cute5tupleIJNS5_1CILi128EEENS7_ILi112EEENS7_ILi64EEEEEELi64ENS_10bfloat16_tEfNS_4arch4Sm80ELb0ELb0ELb0ELb0ELb1ELb0ELb1ELb1EEENS1_21CollectiveEpilogueFwdINS6_IJS8_SA_S9_EEENS6_IJNS7_ILi1EEESI_SI_EEESC_SE_Li128ELb0ELb1ELb1ELb0EEENS1_19SingleTileSchedulerILb0ELb1ELb1ELi128EEEEEEEEEvNT_6ParamsE:
	.zero		1576


//--------------------- .nv.constant0._ZN7cutlass13device_kernelIN5flash19enable_sm80_to_sm89INS1_16FlashAttnFwdSm80INS1_25CollectiveMainloopFwdSm80ILi4ELi1ELb0EN4cute5tupleIJNS5_1CILi128EEENS7_ILi80EEENS7_ILi64EEEEEELi64ENS_10bfloat16_tEfNS_4arch4Sm80ELb0ELb0ELb0ELb1ELb1ELb0ELb1ELb1EEENS1_21CollectiveEpilogueFwdINS6_IJS8_SA_S9_EEENS6_IJNS7_ILi1EEESI_SI_EEESC_SE_Li128ELb1ELb1ELb1ELb0EEENS1_36VarlenDynamicPersistentTileSchedulerILi128ELi80ELi128ELi128ELb1ELb1ELb0ELb0ELb1ELb1EEEEEEEEEvNT_6ParamsE --------------------------
	.section	.nv.constant0._ZN7cutlass13device_kernelIN5flash19enable_sm80_to_sm89INS1_16FlashAttnFwdSm80INS1_25CollectiveMainloopFwdSm80ILi4ELi1ELb0EN4cute5tupleIJNS5_1CILi128EEENS7_ILi80EEENS7_ILi64EEEEEELi64ENS_10bfloat16_tEfNS_4arch4Sm80ELb0ELb0ELb0ELb1ELb1ELb0ELb1ELb1EEENS1_21CollectiveEpilogueFwdINS6_IJS8_SA_S9_EEENS6_IJNS7_ILi1EEESI_SI_EEESC_SE_Li128ELb1ELb1ELb1ELb0EEENS1_36VarlenDynamicPersistentTileSchedulerILi128ELi80ELi128ELi128ELb1ELb1ELb0ELb0ELb1ELb1EEEEEEEEEvNT_6ParamsE,"a",@progbits
	.sectionflags	@""
	.align	4
.nv.constant0._ZN7cutlass13device_kernelIN5flash19enable_sm80_to_sm89INS1_16FlashAttnFwdSm80INS1_25CollectiveMainloopFwdSm80ILi4ELi1ELb0EN4cute5tupleIJNS5_1CILi128EEENS7_ILi80EEENS7_ILi64EEEEEELi64ENS_10bfloat16_tEfNS_4arch4Sm80ELb0ELb0ELb0ELb1ELb1ELb0ELb1ELb1EEENS1_21CollectiveEpilogueFwdINS6_IJS8_SA_S9_EEENS6_IJNS7_ILi1EEESI_SI_EEESC_SE_Li128ELb1ELb1ELb1ELb0EEENS1_36VarlenDynamicPersistentTileSchedulerILi128ELi80ELi128ELi128ELb1ELb1ELb0ELb0ELb1ELb1EEEEEEEEEvNT_6ParamsE:
	.zero		1608


//--------------------- .nv.constant0._ZN7cutlass13device_kernelIN5flash19enable_sm80_to_sm89INS1_16FlashAttnFwdSm80INS1_25CollectiveMainloopFwdSm80ILi4ELi1ELb0EN4cute5tupleIJNS5_1CILi128EEENS7_ILi80EEENS7_ILi64EEEEEELi64ENS_10bfloat16_tEfNS_4arch4Sm80ELb0ELb0ELb0ELb1ELb1ELb1ELb1ELb1EEENS1_21CollectiveEpilogueFwdINS6_IJS8_SA_S9_EEENS6_IJNS7_ILi1EEESI_SI_EEESC_SE_Li128ELb1ELb1ELb1ELb0EEENS1_36VarlenDynamicPersistentTileSchedulerILi128ELi80ELi128ELi128ELb1ELb1ELb0ELb0ELb1ELb1EEEEEEEEEvNT_6ParamsE --------------------------
	.section	.nv.constant0._ZN7cutlass13device_kernelIN5flash19enable_sm80_to_sm89INS1_16FlashAttnFwdSm80INS1_25CollectiveMainloopFwdSm80ILi4ELi1ELb0EN4cute5tupleIJNS5_1CILi128EEENS7_ILi80EEENS7_ILi64EEEEEELi64ENS_10bfloat16_tEfNS_4arch4Sm80ELb0ELb0ELb0ELb1ELb1ELb1ELb1ELb1EEENS1_21CollectiveEpilogueFwdINS6_IJS8_SA_S9_EEENS6_IJNS7_ILi1EEESI_SI_EEESC_SE_Li128ELb1ELb1ELb1ELb0EEENS1_36VarlenDynamicPersistentTileSchedulerILi128ELi80ELi128ELi128ELb1ELb1ELb0ELb0ELb1ELb1EEEEEEEEEvNT_6ParamsE,"a",@progbits
	.sectionflags	@""
	.align	4
.nv.constant0._ZN7cutlass13device_kernelIN5flash19enable_sm80_to_sm89INS1_16FlashAttnFwdSm80INS1_25CollectiveMainloopFwdSm80ILi4ELi1ELb0EN4cute5tupleIJNS5_1CILi128EEENS7_ILi80EEENS7_ILi64EEEEEELi64ENS_10bfloat16_tEfNS_4arch4Sm80ELb0ELb0ELb0ELb1ELb1ELb1ELb1ELb1EEENS1_21CollectiveEpilogueFwdINS6_IJS8_SA_S9_EEENS6_IJNS7_ILi1EEESI_SI_EEESC_SE_Li128ELb1ELb1ELb1ELb0EEENS1_36VarlenDynamicPersistentTileSchedulerILi128ELi80ELi128ELi128ELb1ELb1ELb0ELb0ELb1ELb1EEEEEEEEEvNT_6ParamsE:
	.zero		1608


//--------------------- .nv.constant0._ZN7cutlass13device_kernelIN5flash19enable_sm80_to_sm89INS1_16FlashAttnFwdSm80INS1_25CollectiveMainloopFwdSm80ILi4ELi1ELb0EN4cute5tupleIJNS5_1CILi128EEENS7_ILi96EEENS7_ILi64EEEEEELi64ENS_10bfloat16_tEfNS_4arch4Sm80ELb0ELb1ELb0ELb0ELb1ELb0ELb1ELb1EEENS1_21CollectiveEpilogueFwdINS6_IJS8_SA_S9_EEENS6_IJNS7_ILi1EEESI_SI_EEESC_SE_Li128ELb0ELb1ELb1ELb0EEENS1_19SingleTileSchedulerILb0ELb1ELb1ELi128EEEEEEEEEvNT_6ParamsE --------------------------
	.section	.nv.constant0._ZN7cutlass13device_kernelIN5flash19enable_sm80_to_sm89INS1_16FlashAttnFwdSm80INS1_25CollectiveMainloopFwdSm80ILi4ELi1ELb0EN4cute5tupleIJNS5_1CILi128EEENS7_ILi96EEENS7_ILi64EEEEEELi64ENS_10bfloat16_tEfNS_4arch4Sm80ELb0ELb1ELb0ELb0ELb1ELb0ELb1ELb1EEENS1_21CollectiveEpilogueFwdINS6_IJS8_SA_S9_EEENS6_IJNS7_ILi1EEESI_SI_EEESC_SE_Li128ELb0ELb1ELb1ELb0EEENS1_19SingleTileSchedulerILb0ELb1ELb1ELi128EEEEEEEEEvNT_6ParamsE,"a",@progbits
	.sectionflags	@""
	.align	4
.nv.constant0._ZN7cutlass13device_kernelIN5flash19enable_sm80_to_sm89INS1_16FlashAttnFwdSm80INS1_25CollectiveMainloopFwdSm80ILi4ELi1ELb0EN4cute5tupleIJNS5_1CILi128EEENS7_ILi96EEENS7_ILi64EEEEEELi64ENS_10bfloat16_tEfNS_4arch4Sm80ELb0ELb1ELb0ELb0ELb1ELb0ELb1ELb1EEENS1_21CollectiveEpilogueFwdINS6_IJS8_SA_S9_EEENS6_IJNS7_ILi1EEESI_SI_EEESC_SE_Li128ELb0ELb1ELb1ELb0EEENS1_19SingleTileSchedulerILb0ELb1ELb1ELi128EEEEEEEEEvNT_6ParamsE:
	.zero		1576


//--------------------- .nv.constant0._ZN7cutlass13device_kernelIN5flash19enable_sm80_to_sm89INS1_16FlashAttnFwdSm80INS1_25CollectiveMainloopFwdSm80ILi4ELi1ELb0EN4cute5tupleIJNS5_1CILi128EEENS7_ILi80EEENS7_ILi64EEEEEELi64ENS_10bfloat16_tEfNS_4arch4Sm80ELb0ELb1ELb0ELb1ELb1ELb0ELb1ELb1EEENS1_21CollectiveEpilogueFwdINS6_IJS8_SA_S9_EEENS6_IJNS7_ILi1EEESI_SI_EEESC_SE_Li128ELb1ELb1ELb1ELb0EEENS1_36VarlenDynamicPersistentTileSchedulerILi128ELi80ELi128ELi128ELb1ELb1ELb0ELb1ELb0ELb1EEEEEEEEEvNT_6ParamsE --------------------------
	.section	.nv.constant0._ZN7cutlass13device_kernelIN5flash19enable_sm80_to_sm89INS1_16FlashAttnFwdSm80INS1_25CollectiveMainloopFwdSm80ILi4ELi1ELb0EN4cute5tupleIJNS5_1CILi128EEENS7_ILi80EEENS7_ILi64EEEEEELi64ENS_10bfloat16_tEfNS_4arch4Sm80ELb0ELb1ELb0ELb1ELb1ELb0ELb1ELb1EEENS1_21CollectiveEpilogueFwdINS6_IJS8_SA_S9_EEENS6_IJNS7_ILi1EEESI_SI_EEESC_SE_Li128ELb1ELb1ELb1ELb0EEENS1_36VarlenDynamicPersistentTileSchedulerILi128ELi80ELi128ELi128ELb1ELb1ELb0ELb1ELb0ELb1EEEEEEEEEvNT_6ParamsE,"a",@progbits
	.sectionflags	@""
	.align	4
.nv.constant0._ZN7cutlass13device_kernelIN5flash19enable_sm80_to_sm89INS1_16FlashAttnFwdSm80INS1_25CollectiveMainloopFwdSm80ILi4ELi1ELb0EN4cute5tupleIJNS5_1CILi128EEENS7_ILi80EEENS7_ILi64EEEEEELi64ENS_10bfloat16_tEfNS_4arch4Sm80ELb0ELb1ELb0ELb1ELb1ELb0ELb1ELb1EEENS1_21CollectiveEpilogueFwdINS6_IJS8_SA_S9_EEENS6_IJNS7_ILi1EEESI_SI_EEESC_SE_Li128ELb1ELb1ELb1ELb0EEENS1_36VarlenDynamicPersistentTileSchedulerILi128ELi80ELi128ELi128ELb1ELb1ELb0ELb1ELb0ELb1EEEEEEEEEvNT_6ParamsE:
	.zero		1608


//--------------------- .nv.constant0._ZN7cutlass13device_kernelIN5flash19enable_sm80_to_sm89INS1_16FlashAttnFwdSm80INS1_25CollectiveMainloopFwdSm80ILi4ELi1ELb0EN4cute5tupleIJNS5_1CILi128EEENS7_ILi80EEENS7_ILi64EEEEEELi64ENS_10bfloat16_tEfNS_4arch4Sm80ELb0ELb1ELb0ELb1ELb1ELb1ELb1ELb1EEENS1_21CollectiveEpilogueFwdINS6_IJS8_SA_S9_EEENS6_IJNS7_ILi1EEESI_SI_EEESC_SE_Li128ELb1ELb1ELb1ELb0EEENS1_36VarlenDynamicPersistentTileSchedulerILi128ELi80ELi128ELi128ELb1ELb1ELb0ELb1ELb0ELb1EEEEEEEEEvNT_6ParamsE --------------------------
	.section	.nv.constant0._ZN7cutlass13device_kernelIN5flash19enable_sm80_to_sm89INS1_16FlashAttnFwdSm80INS1_25CollectiveMainloopFwdSm80ILi4ELi1ELb0EN4cute5tupleIJNS5_1CILi128EEENS7_ILi80EEENS7_ILi64EEEEEELi64ENS_10bfloat16_tEfNS_4arch4Sm80ELb0ELb1ELb0ELb1ELb1ELb1ELb1ELb1EEENS1_21CollectiveEpilogueFwdINS6_IJS8_SA_S9_EEENS6_IJNS7_ILi1EEESI_SI_EEESC_SE_Li128ELb1ELb1ELb1ELb0EEENS1_36VarlenDynamicPersistentTileSchedulerILi128ELi80ELi128ELi128ELb1ELb1ELb0ELb1ELb0ELb1EEEEEEEEEvNT_6ParamsE,"a",@progbits
	.sectionflags	@""
	.align	4
.nv.constant0._ZN7cutlass13device_kernelIN5flash19enable_sm80_to_sm89INS1_16FlashAttnFwdSm80INS1_25CollectiveMainloopFwdSm80ILi4ELi1ELb0EN4cute5tupleIJNS5_1CILi128EEENS7_ILi80EEENS7_ILi64EEEEEELi64ENS_10bfloat16_tEfNS_4arch4Sm80ELb0ELb1ELb0ELb1ELb1ELb1ELb1ELb1EEENS1_21CollectiveEpilogueFwdINS6_IJS8_SA_S9_EEENS6_IJNS7_ILi1EEESI_SI_EEESC_SE_Li128ELb1ELb1ELb1ELb0EEENS1_36VarlenDynamicPersistentTileSchedulerILi128ELi80ELi128ELi128ELb1ELb1ELb0ELb1ELb0ELb1EEEEEEEEEvNT_6ParamsE:
	.zero		1608


//--------------------- .nv.constant0._ZN7cutlass13device_kernelIN5flash19enable_sm80_to_sm89INS1_16FlashAttnFwdSm80INS1_25CollectiveMainloopFwdSm80ILi4ELi1ELb0EN4cute5tupleIJNS5_1CILi128EEENS7_ILi112EEENS7_ILi64EEEEEELi64ENS_10bfloat16_tEfNS_4arch4Sm80ELb1ELb0ELb0ELb0ELb1ELb0ELb1ELb1EEENS1_21CollectiveEpilogueFwdINS6_IJS8_SA_S9_EEENS6_IJNS7_ILi1EEESI_SI_EEESC_SE_Li128ELb0ELb1ELb1ELb0EEENS1_30DynamicPersistentTileSchedulerILi128ELi128ELb1ELb1ELb0EEEEEEEEEvNT_6ParamsE --------------------------
	.section	.nv.constant0._ZN7cutlass13device_kernelIN5flash19enable_sm80_to_sm89INS1_16FlashAttnFwdSm80INS1_25CollectiveMainloopFwdSm80ILi4ELi1ELb0EN4cute5tupleIJNS5_1CILi128EEENS7_ILi112EEENS7_ILi64EEEEEELi64ENS_10bfloat16_tEfNS_4arch4Sm80ELb1ELb0ELb0ELb0ELb1ELb0ELb1ELb1EEENS1_21CollectiveEpilogueFwdINS6_IJS8_SA_S9_EEENS6_IJNS7_ILi1EEESI_SI_EEESC_SE_Li128ELb0ELb1ELb1ELb0EEENS1_30DynamicPersistentTileSchedulerILi128ELi128ELb1ELb1ELb0EEEEEEEEEvNT_6ParamsE,"a",@progbits
	.sectionflags	@""
	.align	4
.nv.constant0._ZN7cutlass13device_kernelIN5flash19enable_sm80_to_sm89INS1_16FlashAttnFwdSm80INS1_25CollectiveMainloopFwdSm80ILi4ELi1ELb0EN4cute5tupleIJNS5_1CILi128EEENS7_ILi112EEENS7_ILi64EEEEEELi64ENS_10bfloat16_tEfNS_4arch4Sm80ELb1ELb0ELb0ELb0ELb1ELb0ELb1ELb1EEENS1_21CollectiveEpilogueFwdINS6_IJS8_SA_S9_EEENS6_IJNS7_ILi1EEESI_SI_EEESC_SE_Li128ELb0ELb1ELb1ELb0EEENS1_30DynamicPersistentTileSchedulerILi128ELi128ELb1ELb1ELb0EEEEEEEEEvNT_6ParamsE:
	.zero		1592


//--------------------- .nv.constant0._ZN7cutlass13device_kernelIN5flash19enable_sm80_to_sm89INS1_16FlashAttnFwdSm80INS1_25CollectiveMainloopFwdSm80ILi4ELi1ELb0EN4cute5tupleIJNS5_1CILi128EEENS7_ILi80EEENS7_ILi64EEEEEELi64ENS_10bfloat16_tEfNS_4arch4Sm80ELb1ELb0ELb0ELb1ELb1ELb0ELb1ELb1EEENS1_21CollectiveEpilogueFwdINS6_IJS8_SA_S9_EEENS6_IJNS7_ILi1EEESI_SI_EEESC_SE_Li128ELb1ELb1ELb1ELb0EEENS1_36VarlenDynamicPersistentTileSchedulerILi128ELi80ELi128ELi128ELb1ELb1ELb0ELb1ELb1ELb1EEEEEEEEEvNT_6ParamsE --------------------------
	.section	.nv.constant0._ZN7cutlass13device_kernelIN5flash19enable_sm80_to_sm89INS1_16FlashAttnFwdSm80INS1_25CollectiveMainloopFwdSm80ILi4ELi1ELb0EN4cute5tupleIJNS5_1CILi128EEENS7_ILi80EEENS7_ILi64EEEEEELi64ENS_10bfloat16_tEfNS_4arch4Sm80ELb1ELb0ELb0ELb1ELb1ELb0ELb1ELb1EEENS1_21CollectiveEpilogueFwdINS6_IJS8_SA_S9_EEENS6_IJNS7_ILi1EEESI_SI_EEESC_SE_Li128ELb1ELb1ELb1ELb0EEENS1_36VarlenDynamicPersistentTileSchedulerILi128ELi80ELi128ELi128ELb1ELb1ELb0ELb1ELb1ELb1EEEEEEEEEvNT_6ParamsE,"a",@progbits
	.sectionflags	@""
	.align	4
.nv.constant0._ZN7cutlass13device_kernelIN5flash19enable_sm80_to_sm89INS1_16FlashAttnFwdSm80INS1_25CollectiveMainloopFwdSm80ILi4ELi1ELb0EN4cute5tupleIJNS5_1CILi128EEENS7_ILi80EEENS7_ILi64EEEEEELi64ENS_10bfloat16_tEfNS_4arch4Sm80ELb1ELb0ELb0ELb1ELb1ELb0ELb1ELb1EEENS1_21CollectiveEpilogueFwdINS6_IJS8_SA_S9_EEENS6_IJNS7_ILi1EEESI_SI_EEESC_SE_Li128ELb1ELb1ELb1ELb0EEENS1_36VarlenDynamicPersistentTileSchedulerILi128ELi80ELi128ELi128ELb1ELb1ELb0ELb1ELb1ELb1EEEEEEEEEvNT_6ParamsE:
	.zero		1608


//--------------------- .nv.constant0._ZN7cutlass13device_kernelIN5flash19enable_sm80_to_sm89INS1_16FlashAttnFwdSm80INS1_25CollectiveMainloopFwdSm80ILi4ELi1ELb0EN4cute5tupleIJNS5_1CILi128EEENS7_ILi80EEENS7_ILi64EEEEEELi64ENS_10bfloat16_tEfNS_4arch4Sm80ELb1ELb0ELb0ELb1ELb1ELb1ELb1ELb1EEENS1_21CollectiveEpilogueFwdINS6_IJS8_SA_S9_EEENS6_IJNS7_ILi1EEESI_SI_EEESC_SE_Li128ELb1ELb1ELb1ELb0EEENS1_36VarlenDynamicPersistentTileSchedulerILi128ELi80ELi128ELi128ELb1ELb1ELb0ELb1ELb1ELb1EEEEEEEEEvNT_6ParamsE --------------------------
	.section	.nv.constant0._ZN7cutlass13device_kernelIN5flash19enable_sm80_to_sm89INS1_16FlashAttnFwdSm80INS1_25CollectiveMainloopFwdSm80ILi4ELi1ELb0EN4cute5tupleIJNS5_1CILi128EEENS7_ILi80EEENS7_ILi64EEEEEELi64ENS_10bfloat16_tEfNS_4arch4Sm80ELb1ELb0ELb0ELb1ELb1ELb1ELb1ELb1EEENS1_21CollectiveEpilogueFwdINS6_IJS8_SA_S9_EEENS6_IJNS7_ILi1EEESI_SI_EEESC_SE_Li128ELb1ELb1ELb1ELb0EEENS1_36VarlenDynamicPersistentTileSchedulerILi128ELi80ELi128ELi128ELb1ELb1ELb0ELb1ELb1ELb1EEEEEEEEEvNT_6ParamsE,"a",@progbits
	.sectionflags	@""
	.align	4
.nv.constant0._ZN7cutlass13device_kernelIN5flash19enable_sm80_to_sm89INS1_16FlashAttnFwdSm80INS1_25CollectiveMainloopFwdSm80ILi4ELi1ELb0EN4cute5tupleIJNS5_1CILi128EEENS7_ILi80EEENS7_ILi64EEEEEELi64ENS_10bfloat16_tEfNS_4arch4Sm80ELb1ELb0ELb0ELb1ELb1ELb1ELb1ELb1EEENS1_21CollectiveEpilogueFwdINS6_IJS8_SA_S9_EEENS6_IJNS7_ILi1EEESI_SI_EEESC_SE_Li128ELb1ELb1ELb1ELb0EEENS1_36VarlenDynamicPersistentTileSchedulerILi128ELi80ELi128ELi128ELb1ELb1ELb0ELb1ELb1ELb1EEEEEEEEEvNT_6ParamsE:
	.zero		1608


//--------------------- SYMBOLS --------------------------

	.type		.nv.reservedSmem.offset0,@object
	.size		.nv.reservedSmem.offset0,0x4
